	.target	sm_100a

	.elftype	@"ET_EXEC"


//--------------------- .note.nv.tkinfo           --------------------------
	.section	.note.nv.tkinfo,"",@"SHT_NOTE"
	.sectionflags	@"SHF_NOTE_NV_TKINFO"
	.tkinfo
        /*0018*/ 	.word	0x00000002
        /*0030*/ 	.string	""
        /*0030*/ 	.string	"ptxas"
        /*0030*/ 	.string	"Cuda compilation tools, release 13.0, V13.0.88"
        /*0030*/ 	.string	"Build cuda_13.0.r13.0/compiler.36424714_0"
        /*0030*/ 	.string	"-arch sm_100a -m 64 "



//--------------------- .note.nv.cuinfo           --------------------------
	.section	.note.nv.cuinfo,"",@"SHT_NOTE"
	.sectionflags	@"SHF_NOTE_NV_CUINFO"
        /*0018*/ 	.short	0x0002
        /*001a*/ 	.short	0x0064
        /*001c*/ 	.short	0x0082
	.zero		2


//--------------------- .nv.info                  --------------------------
	.section	.nv.info,"",@"SHT_CUDA_INFO"
	.align	4


	//----- nvinfo : EIATTR_REGCOUNT
	.align		4
        /*0000*/ 	.byte	0x04, 0x2f
        /*0002*/ 	.short	(.L_19 - .L_18)
	.align		4
.L_18:
        /*0004*/ 	.word	index@(_ZN7cutlass13device_kernelINS_4gemm6kernel13GemmUniversalIN4cute5tupleIJiiiiEEENS1_10collective13CollectiveMmaINS1_35MainloopSm100TmaUmmaWarpSpecializedILi3ELi2ELi4ENS5_IJNS4_1CILi1EEENSA_ILi2EEESB_EEEEENS5_IJNSA_ILi64EEENSA_ILi128EEENSA_ILi32EEEEEENS_12float_e4m3_tENS5_IJlSB_lEEESJ_SK_NS4_8TiledMMAINS4_8MMA_AtomIJNS4_10MMA_TraitsINS4_19SM100_MMA_F8F6F4_SSEJSJ_SJ_fSF_SG_NS4_17integral_constantINS4_4UMMA5MajorELSR_0EEESS_NSP_INSQ_7ScaleInELST_0EEESU_EEEEEENS4_6LayoutINS5_IJSB_SB_SB_EEENS5_IJNSA_ILi0EEESZ_SZ_EEEEENS5_IJNS4_10UnderscoreES12_S12_EEEEENS4_23SM90_TMA_LOAD_MULTICASTENS4_14ComposedLayoutINS4_7SwizzleILi1ELi4ELi3EEENS4_18smem_ptr_flag_bitsILi8EEENSX_INS5_IJNSA_ILi8EEESH_EEENS5_IJSH_SB_EEEEEEEvNS4_8identityENS4_13SM90_TMA_LOADES1F_vS1G_EENS_8epilogue10collective18CollectiveEpilogueINS1J_23Sm100TmaWarpSpecializedILi2ELi2ELi32ELb0ELb0EEEJSI_NS5_IJNSX_ISF_SB_EES1O_EEESJ_SK_SJ_SK_NS1J_6fusion15FusionCallbacksIS1N_NS1Q_17LinearCombinationISJ_fSJ_fLNS_15FloatRoundStyleE2EEESI_S1P_JEEENS4_5SM1004TMEM4LOAD26SM100_TMEM_LOAD_16dp32b32xES1H_NS16_INS17_ILi2ELi4ELi3EEES1A_NSX_INS5_IJS1B_SF_EEENS5_IJSF_SB_EEEEEEENS4_39AutoVectorizingCopyWithAssumedAlignmentILi128EEENS4_14SM90_TMA_STOREES24_S26_S26_EEEvvEEEEvNT_6ParamsE)
        /*0008*/ 	.word	0x00000072


	//----- nvinfo : EIATTR_FRAME_SIZE
	.align		4
.L_19:
        /*000c*/ 	.byte	0x04, 0x11
        /*000e*/ 	.short	(.L_21 - .L_20)
	.align		4
.L_20:
        /*0010*/ 	.word	index@($__internal_2_$__cuda_sm10x_tcgen05_guardrail_trap_unallocated_columns_being_dealloced)
        /*0014*/ 	.word	0x00000000


	//----- nvinfo : EIATTR_FRAME_SIZE
	.align		4
.L_21:
        /*0018*/ 	.byte	0x04, 0x11
        /*001a*/ 	.short	(.L_23 - .L_22)
	.align		4
.L_22:
        /*001c*/ 	.word	index@($__internal_1_$__cuda_sm10x_tcgen05_guardrail_trap_phase_invalid_during_alloc)
        /*0020*/ 	.word	0x00000000


	//----- nvinfo : EIATTR_FRAME_SIZE
	.align		4
.L_23:
        /*0024*/ 	.byte	0x04, 0x11
        /*0026*/ 	.short	(.L_25 - .L_24)
	.align		4
.L_24:
        /*0028*/ 	.word	index@($__internal_0_$__cuda_sm10x_tcgen05_guardrail_trap_col_being_dealloced_not_returned_by_alloc)
        /*002c*/ 	.word	0x00000000


	//----- nvinfo : EIATTR_FRAME_SIZE
	.align		4
.L_25:
        /*0030*/ 	.byte	0x04, 0x11
        /*0032*/ 	.short	(.L_27 - .L_26)
	.align		4
.L_26:
        /*0034*/ 	.word	index@(_ZN7cutlass13device_kernelINS_4gemm6kernel13GemmUniversalIN4cute5tupleIJiiiiEEENS1_10collective13CollectiveMmaINS1_35MainloopSm100TmaUmmaWarpSpecializedILi3ELi2ELi4ENS5_IJNS4_1CILi1EEENSA_ILi2EEESB_EEEEENS5_IJNSA_ILi64EEENSA_ILi128EEENSA_ILi32EEEEEENS_12float_e4m3_tENS5_IJlSB_lEEESJ_SK_NS4_8TiledMMAINS4_8MMA_AtomIJNS4_10MMA_TraitsINS4_19SM100_MMA_F8F6F4_SSEJSJ_SJ_fSF_SG_NS4_17integral_constantINS4_4UMMA5MajorELSR_0EEESS_NSP_INSQ_7ScaleInELST_0EEESU_EEEEEENS4_6LayoutINS5_IJSB_SB_SB_EEENS5_IJNSA_ILi0EEESZ_SZ_EEEEENS5_IJNS4_10UnderscoreES12_S12_EEEEENS4_23SM90_TMA_LOAD_MULTICASTENS4_14ComposedLayoutINS4_7SwizzleILi1ELi4ELi3EEENS4_18smem_ptr_flag_bitsILi8EEENSX_INS5_IJNSA_ILi8EEESH_EEENS5_IJSH_SB_EEEEEEEvNS4_8identityENS4_13SM90_TMA_LOADES1F_vS1G_EENS_8epilogue10collective18CollectiveEpilogueINS1J_23Sm100TmaWarpSpecializedILi2ELi2ELi32ELb0ELb0EEEJSI_NS5_IJNSX_ISF_SB_EES1O_EEESJ_SK_SJ_SK_NS1J_6fusion15FusionCallbacksIS1N_NS1Q_17LinearCombinationISJ_fSJ_fLNS_15FloatRoundStyleE2EEESI_S1P_JEEENS4_5SM1004TMEM4LOAD26SM100_TMEM_LOAD_16dp32b32xES1H_NS16_INS17_ILi2ELi4ELi3EEES1A_NSX_INS5_IJS1B_SF_EEENS5_IJSF_SB_EEEEEEENS4_39AutoVectorizingCopyWithAssumedAlignmentILi128EEENS4_14SM90_TMA_STOREES24_S26_S26_EEEvvEEEEvNT_6ParamsE)
        /*0038*/ 	.word	0x00000000


	//----- nvinfo : EIATTR_MIN_STACK_SIZE
	.align		4
.L_27:
        /*003c*/ 	.byte	0x04, 0x12
        /*003e*/ 	.short	(.L_29 - .L_28)
	.align		4
.L_28:
        /*0040*/ 	.word	index@(_ZN7cutlass13device_kernelINS_4gemm6kernel13GemmUniversalIN4cute5tupleIJiiiiEEENS1_10collective13CollectiveMmaINS1_35MainloopSm100TmaUmmaWarpSpecializedILi3ELi2ELi4ENS5_IJNS4_1CILi1EEENSA_ILi2EEESB_EEEEENS5_IJNSA_ILi64EEENSA_ILi128EEENSA_ILi32EEEEEENS_12float_e4m3_tENS5_IJlSB_lEEESJ_SK_NS4_8TiledMMAINS4_8MMA_AtomIJNS4_10MMA_TraitsINS4_19SM100_MMA_F8F6F4_SSEJSJ_SJ_fSF_SG_NS4_17integral_constantINS4_4UMMA5MajorELSR_0EEESS_NSP_INSQ_7ScaleInELST_0EEESU_EEEEEENS4_6LayoutINS5_IJSB_SB_SB_EEENS5_IJNSA_ILi0EEESZ_SZ_EEEEENS5_IJNS4_10UnderscoreES12_S12_EEEEENS4_23SM90_TMA_LOAD_MULTICASTENS4_14ComposedLayoutINS4_7SwizzleILi1ELi4ELi3EEENS4_18smem_ptr_flag_bitsILi8EEENSX_INS5_IJNSA_ILi8EEESH_EEENS5_IJSH_SB_EEEEEEEvNS4_8identityENS4_13SM90_TMA_LOADES1F_vS1G_EENS_8epilogue10collective18CollectiveEpilogueINS1J_23Sm100TmaWarpSpecializedILi2ELi2ELi32ELb0ELb0EEEJSI_NS5_IJNSX_ISF_SB_EES1O_EEESJ_SK_SJ_SK_NS1J_6fusion15FusionCallbacksIS1N_NS1Q_17LinearCombinationISJ_fSJ_fLNS_15FloatRoundStyleE2EEESI_S1P_JEEENS4_5SM1004TMEM4LOAD26SM100_TMEM_LOAD_16dp32b32xES1H_NS16_INS17_ILi2ELi4ELi3EEES1A_NSX_INS5_IJS1B_SF_EEENS5_IJSF_SB_EEEEEEENS4_39AutoVectorizingCopyWithAssumedAlignmentILi128EEENS4_14SM90_TMA_STOREES24_S26_S26_EEEvvEEEEvNT_6ParamsE)
        /*0044*/ 	.word	0x00000000
.L_29:


//--------------------- .nv.compat                --------------------------
	.section	.nv.compat,"",@"SHT_CUDA_COMPAT_INFO"
	.align	4
        /*0000*/ 	.byte	0x02, 0x09, 0x01, 0x00, 0x02, 0x02, 0x02, 0x00, 0x02, 0x05, 0x05, 0x00, 0x03, 0x07, 0x01, 0x01
        /*0010*/ 	.byte	0x02, 0x03, 0x01, 0x00, 0x02, 0x06, 0x01, 0x00, 0x04, 0x0b, 0x08, 0x00, 0x09, 0x00, 0x00, 0x00
        /*0020*/ 	.byte	0x00, 0x00, 0x00, 0x00


//--------------------- .nv.info._ZN7cutlass13device_kernelINS_4gemm6kernel13GemmUniversalIN4cute5tupleIJiiiiEEENS1_10collective13CollectiveMmaINS1_35MainloopSm100TmaUmmaWarpSpecializedILi3ELi2ELi4ENS5_IJNS4_1CILi1EEENSA_ILi2EEESB_EEEEENS5_IJNSA_ILi64EEENSA_ILi128EEENSA_ILi32EEEEEENS_12float_e4m3_tENS5_IJlSB_lEEESJ_SK_NS4_8TiledMMAINS4_8MMA_AtomIJNS4_10MMA_TraitsINS4_19SM100_MMA_F8F6F4_SSEJSJ_SJ_fSF_SG_NS4_17integral_constantINS4_4UMMA5MajorELSR_0EEESS_NSP_INSQ_7ScaleInELST_0EEESU_EEEEEENS4_6LayoutINS5_IJSB_SB_SB_EEENS5_IJNSA_ILi0EEESZ_SZ_EEEEENS5_IJNS4_10UnderscoreES12_S12_EEEEENS4_23SM90_TMA_LOAD_MULTICASTENS4_14ComposedLayoutINS4_7SwizzleILi1ELi4ELi3EEENS4_18smem_ptr_flag_bitsILi8EEENSX_INS5_IJNSA_ILi8EEESH_EEENS5_IJSH_SB_EEEEEEEvNS4_8identityENS4_13SM90_TMA_LOADES1F_vS1G_EENS_8epilogue10collective18CollectiveEpilogueINS1J_23Sm100TmaWarpSpecializedILi2ELi2ELi32ELb0ELb0EEEJSI_NS5_IJNSX_ISF_SB_EES1O_EEESJ_SK_SJ_SK_NS1J_6fusion15FusionCallbacksIS1N_NS1Q_17LinearCombinationISJ_fSJ_fLNS_15FloatRoundStyleE2EEESI_S1P_JEEENS4_5SM1004TMEM4LOAD26SM100_TMEM_LOAD_16dp32b32xES1H_NS16_INS17_ILi2ELi4ELi3EEES1A_NSX_INS5_IJS1B_SF_EEENS5_IJSF_SB_EEEEEEENS4_39AutoVectorizingCopyWithAssumedAlignmentILi128EEENS4_14SM90_TMA_STOREES24_S26_S26_EEEvvEEEEvNT_6ParamsE --------------------------
	.section	.nv.info._ZN7cutlass13device_kernelINS_4gemm6kernel13GemmUniversalIN4cute5tupleIJiiiiEEENS1_10collective13CollectiveMmaINS1_35MainloopSm100TmaUmmaWarpSpecializedILi3ELi2ELi4ENS5_IJNS4_1CILi1EEENSA_ILi2EEESB_EEEEENS5_IJNSA_ILi64EEENSA_ILi128EEENSA_ILi32EEEEEENS_12float_e4m3_tENS5_IJlSB_lEEESJ_SK_NS4_8TiledMMAINS4_8MMA_AtomIJNS4_10MMA_TraitsINS4_19SM100_MMA_F8F6F4_SSEJSJ_SJ_fSF_SG_NS4_17integral_constantINS4_4UMMA5MajorELSR_0EEESS_NSP_INSQ_7ScaleInELST_0EEESU_EEEEEENS4_6LayoutINS5_IJSB_SB_SB_EEENS5_IJNSA_ILi0EEESZ_SZ_EEEEENS5_IJNS4_10UnderscoreES12_S12_EEEEENS4_23SM90_TMA_LOAD_MULTICASTENS4_14ComposedLayoutINS4_7SwizzleILi1ELi4ELi3EEENS4_18smem_ptr_flag_bitsILi8EEENSX_INS5_IJNSA_ILi8EEESH_EEENS5_IJSH_SB_EEEEEEEvNS4_8identityENS4_13SM90_TMA_LOADES1F_vS1G_EENS_8epilogue10collective18CollectiveEpilogueINS1J_23Sm100TmaWarpSpecializedILi2ELi2ELi32ELb0ELb0EEEJSI_NS5_IJNSX_ISF_SB_EES1O_EEESJ_SK_SJ_SK_NS1J_6fusion15FusionCallbacksIS1N_NS1Q_17LinearCombinationISJ_fSJ_fLNS_15FloatRoundStyleE2EEESI_S1P_JEEENS4_5SM1004TMEM4LOAD26SM100_TMEM_LOAD_16dp32b32xES1H_NS16_INS17_ILi2ELi4ELi3EEES1A_NSX_INS5_IJS1B_SF_EEENS5_IJSF_SB_EEEEEEENS4_39AutoVectorizingCopyWithAssumedAlignmentILi128EEENS4_14SM90_TMA_STOREES24_S26_S26_EEEvvEEEEvNT_6ParamsE,"",@"SHT_CUDA_INFO"
	.sectionflags	@""
	.align	4


	//----- nvinfo : EIATTR_CUDA_API_VERSION
	.align		4
        /*0000*/ 	.byte	0x04, 0x37
        /*0002*/ 	.short	(.L_31 - .L_30)
.L_30:
        /*0004*/ 	.word	0x00000082


	//----- nvinfo : EIATTR_KPARAM_INFO
	.align		4
.L_31:
        /*0008*/ 	.byte	0x04, 0x17
        /*000a*/ 	.short	(.L_33 - .L_32)
.L_32:
        /*000c*/ 	.word	0x00000000
        /*0010*/ 	.short	0x0000
        /*0012*/ 	.short	0x0000
        /*0014*/ 	.byte	0x00, 0xf0, 0x01, 0x20


	//----- nvinfo : EIATTR_AT_ENTRY_FRAGMENTS
	.align		4
.L_33:
        /*0018*/ 	.byte	0x04, 0x4f
        /*001a*/ 	.short	(.L_35 - .L_34)


	//   ....[0]....
.L_34:
        /*001c*/ 	.word	0x00000006


	//----- nvinfo : EIATTR_RESERVED_SMEM_USED
	.align		4
.L_35:
        /*0020*/ 	.byte	0x01, 0x41
	.zero		2


	//----- nvinfo : EIATTR_SPARSE_MMA_MASK
	.align		4
        /*0024*/ 	.byte	0x03, 0x50
        /*0026*/ 	.short	0x0000


	//----- nvinfo : EIATTR_TCGEN05_1CTA_USED
	.align		4
        /*0028*/ 	.byte	0x01, 0x51
	.zero		2


	//----- nvinfo : EIATTR_MAXREG_COUNT
	.align		4
        /*002c*/ 	.byte	0x03, 0x1b
        /*002e*/ 	.short	0x00ff


	//----- nvinfo : EIATTR_NUM_BARRIERS
	.align		4
        /*0030*/ 	.byte	0x02, 0x4c
        /*0032*/ 	.byte	0x07
	.zero		1


	//----- nvinfo : EIATTR_EXTERNS
	.align		4
        /*0034*/ 	.byte	0x04, 0x0f
        /*0036*/ 	.short	(.L_37 - .L_36)


	//   ....[0]....
	.align		4
.L_36:
        /*0038*/ 	.word	index@(__assertfail)


	//----- nvinfo : EIATTR_MERCURY_ISA_VERSION
	.align		4
.L_37:
        /*003c*/ 	.byte	0x03, 0x5f
        /*003e*/ 	.short	0x0101


	//----- nvinfo : EIATTR_INT_WARP_WIDE_INSTR_OFFSETS
	.align		4
        /*0040*/ 	.byte	0x04, 0x31
        /*0042*/ 	.short	(.L_39 - .L_38)


	//   ....[0]....
.L_38:
        /*0044*/ 	.word	0x00003a80


	//   ....[1]....
        /*0048*/ 	.word	0x00003aa0


	//   ....[2]....
        /*004c*/ 	.word	0x00003ad0


	//   ....[3]....
        /*0050*/ 	.word	0x00004610


	//   ....[4]....
        /*0054*/ 	.word	0x00004680


	//   ....[5]....
        /*0058*/ 	.word	0x00004750


	//   ....[6]....
        /*005c*/ 	.word	0x00004800


	//----- nvinfo : EIATTR_COOP_GROUP_MASK_REGIDS
	.align		4
.L_39:
        /*0060*/ 	.byte	0x04, 0x29
        /*0062*/ 	.short	(.L_41 - .L_40)


	//   ....[0]....
.L_40:
        /*0064*/ 	.word	0xffffffff


	//   ....[1]....
        /*0068*/ 	.word	0xffffffff


	//   ....[2]....
        /*006c*/ 	.word	0xffffffff


	//   ....[3]....
        /*0070*/ 	.word	0xffffffff


	//   ....[4]....
        /*0074*/ 	.word	0xffffffff


	//   ....[5]....
        /*0078*/ 	.word	0xffffffff


	//   ....[6]....
        /*007c*/ 	.word	0xffffffff


	//   ....[7]....
        /*0080*/ 	.word	0xffffffff


	//   ....[8]....
        /*0084*/ 	.word	0xffffffff


	//   ....[9]....
        /*0088*/ 	.word	0xffffffff


	//   ....[10]....
        /*008c*/ 	.word	0xffffffff


	//   ....[11]....
        /*0090*/ 	.word	0xffffffff


	//   ....[12]....
        /*0094*/ 	.word	0xffffffff


	//   ....[13]....
        /*0098*/ 	.word	0xffffffff


	//----- nvinfo : EIATTR_COOP_GROUP_INSTR_OFFSETS
	.align		4
.L_41:
        /*009c*/ 	.byte	0x04, 0x28
        /*009e*/ 	.short	(.L_43 - .L_42)


	//   ....[0]....
.L_42:
        /*00a0*/ 	.word	0x00000080


	//   ....[1]....
        /*00a4*/ 	.word	0x000004f0


	//   ....[2]....
        /*00a8*/ 	.word	0x00000680


	//   ....[3]....
        /*00ac*/ 	.word	0x000007e0


	//   ....[4]....
        /*00b0*/ 	.word	0x000008e0


	//   ....[5]....
        /*00b4*/ 	.word	0x00000a50


	//   ....[6]....
        /*00b8*/ 	.word	0x00000bf0


	//   ....[7]....
        /*00bc*/ 	.word	0x00000da0


	//   ....[8]....
        /*00c0*/ 	.word	0x00001f80


	//   ....[9]....
        /*00c4*/ 	.word	0x00002dc0


	//   ....[10]....
        /*00c8*/ 	.word	0x00002fd0


	//   ....[11]....
        /*00cc*/ 	.word	0x00003000


	//   ....[12]....
        /*00d0*/ 	.word	0x00003960


	//   ....[13]....
        /*00d4*/ 	.word	0x00003b90


	//----- nvinfo : EIATTR_VRC_CTA_INIT_COUNT
	.align		4
.L_43:
        /*00d8*/ 	.byte	0x02, 0x4a
        /*00da*/ 	.byte	0x80
	.zero		1


	//----- nvinfo : EIATTR_SYSCALL_OFFSETS
	.align		4
        /*00dc*/ 	.byte	0x04, 0x46
        /*00de*/ 	.short	(.L_45 - .L_44)


	//   ....[0]....
.L_44:
        /*00e0*/ 	.word	0x00005410


	//   ....[1]....
        /*00e4*/ 	.word	0x00005550


	//   ....[2]....
        /*00e8*/ 	.word	0x00005d80


	//   ....[3]....
        /*00ec*/ 	.word	0x00006b10


	//----- nvinfo : EIATTR_MBARRIER_INSTR_OFFSETS
	.align		4
.L_45:
        /*00f0*/ 	.byte	0x04, 0x39
        /*00f2*/ 	.short	(.L_47 - .L_46)


	//   ....[0]....
.L_46:
        /*00f4*/ 	.word	0x00000610
        /*00f8*/ 	.word	0x000000ff
        /*00fc*/ 	.word	0x00000000
        /*0100*/ 	.short	0x0100
        /*0102*/ 	.byte	0x04
	.zero		1


	//   ....[1]....
        /*0104*/ 	.word	0x00000620
        /*0108*/ 	.word	0x000000ff
        /*010c*/ 	.word	0x00000018
        /*0110*/ 	.short	0x0100
        /*0112*/ 	.byte	0x04
	.zero		1


	//   ....[2]....
        /*0114*/ 	.word	0x00000630
        /*0118*/ 	.word	0x000000ff
        /*011c*/ 	.word	0x00000008
        /*0120*/ 	.short	0x0100
        /*0122*/ 	.byte	0x04
	.zero		1


	//   ....[3]....
        /*0124*/ 	.word	0x00000640
        /*0128*/ 	.word	0x000000ff
        /*012c*/ 	.word	0x00000020
        /*0130*/ 	.short	0x0100
        /*0132*/ 	.byte	0x04
	.zero		1


	//   ....[4]....
        /*0134*/ 	.word	0x00000650
        /*0138*/ 	.word	0x000000ff
        /*013c*/ 	.word	0x00000010
        /*0140*/ 	.short	0x0100
        /*0142*/ 	.byte	0x04
	.zero		1


	//   ....[5]....
        /*0144*/ 	.word	0x00000660
        /*0148*/ 	.word	0x000000ff
        /*014c*/ 	.word	0x00000028
        /*0150*/ 	.short	0x0100
        /*0152*/ 	.byte	0x04
	.zero		1


	//   ....[6]....
        /*0154*/ 	.word	0x00000790
        /*0158*/ 	.word	0x000000ff
        /*015c*/ 	.word	0x00000030
        /*0160*/ 	.short	0x0100
        /*0162*/ 	.byte	0x04
	.zero		1


	//   ....[7]....
        /*0164*/ 	.word	0x000007a0
        /*0168*/ 	.word	0x000000ff
        /*016c*/ 	.word	0x00000040
        /*0170*/ 	.short	0x0100
        /*0172*/ 	.byte	0x04
	.zero		1


	//   ....[8]....
        /*0174*/ 	.word	0x000007b0
        /*0178*/ 	.word	0x000000ff
        /*017c*/ 	.word	0x00000038
        /*0180*/ 	.short	0x0100
        /*0182*/ 	.byte	0x04
	.zero		1


	//   ....[9]....
        /*0184*/ 	.word	0x000007c0
        /*0188*/ 	.word	0x000000ff
        /*018c*/ 	.word	0x00000048
        /*0190*/ 	.short	0x0100
        /*0192*/ 	.byte	0x04
	.zero		1


	//   ....[10]....
        /*0194*/ 	.word	0x000008b0
        /*0198*/ 	.word	0x000000ff
        /*019c*/ 	.word	0x00000050
        /*01a0*/ 	.short	0x0100
        /*01a2*/ 	.byte	0x06
	.zero		1


	//   ....[11]....
        /*01a4*/ 	.word	0x000008c0
        /*01a8*/ 	.word	0x000000ff
        /*01ac*/ 	.word	0x00000058
        /*01b0*/ 	.short	0x0100
        /*01b2*/ 	.byte	0x06
	.zero		1


	//   ....[12]....
        /*01b4*/ 	.word	0x00000a00
        /*01b8*/ 	.word	0x000000ff
        /*01bc*/ 	.word	0x00000060
        /*01c0*/ 	.short	0x0100
        /*01c2*/ 	.byte	0x06
	.zero		1


	//   ....[13]....
        /*01c4*/ 	.word	0x00000a10
        /*01c8*/ 	.word	0x000000ff
        /*01cc*/ 	.word	0x00000070
        /*01d0*/ 	.short	0x0100
        /*01d2*/ 	.byte	0x06
	.zero		1


	//   ....[14]....
        /*01d4*/ 	.word	0x00000a20
        /*01d8*/ 	.word	0x000000ff
        /*01dc*/ 	.word	0x00000068
        /*01e0*/ 	.short	0x0100
        /*01e2*/ 	.byte	0x06
	.zero		1


	//   ....[15]....
        /*01e4*/ 	.word	0x00000a30
        /*01e8*/ 	.word	0x000000ff
        /*01ec*/ 	.word	0x00000078
        /*01f0*/ 	.short	0x0100
        /*01f2*/ 	.byte	0x06
	.zero		1


	//   ....[16]....
        /*01f4*/ 	.word	0x00000b60
        /*01f8*/ 	.word	0x000000ff
        /*01fc*/ 	.word	0x00000080
        /*0200*/ 	.short	0x0100
        /*0202*/ 	.byte	0x04
	.zero		1


	//   ....[17]....
        /*0204*/ 	.word	0x00000b70
        /*0208*/ 	.word	0x000000ff
        /*020c*/ 	.word	0x000000a0
        /*0210*/ 	.short	0x0100
        /*0212*/ 	.byte	0x04
	.zero		1


	//   ....[18]....
        /*0214*/ 	.word	0x00000b80
        /*0218*/ 	.word	0x000000ff
        /*021c*/ 	.word	0x00000088
        /*0220*/ 	.short	0x0100
        /*0222*/ 	.byte	0x04
	.zero		1


	//   ....[19]....
        /*0224*/ 	.word	0x00000b90
        /*0228*/ 	.word	0x000000ff
        /*022c*/ 	.word	0x000000a8
        /*0230*/ 	.short	0x0100
        /*0232*/ 	.byte	0x04
	.zero		1


	//   ....[20]....
        /*0234*/ 	.word	0x00000ba0
        /*0238*/ 	.word	0x000000ff
        /*023c*/ 	.word	0x00000090
        /*0240*/ 	.short	0x0100
        /*0242*/ 	.byte	0x04
	.zero		1


	//   ....[21]....
        /*0244*/ 	.word	0x00000bb0
        /*0248*/ 	.word	0x000000ff
        /*024c*/ 	.word	0x000000b0
        /*0250*/ 	.short	0x0100
        /*0252*/ 	.byte	0x04
	.zero		1


	//   ....[22]....
        /*0254*/ 	.word	0x00000bc0
        /*0258*/ 	.word	0x000000ff
        /*025c*/ 	.word	0x00000098
        /*0260*/ 	.short	0x0100
        /*0262*/ 	.byte	0x04
	.zero		1


	//   ....[23]....
        /*0264*/ 	.word	0x00000bd0
        /*0268*/ 	.word	0x000000ff
        /*026c*/ 	.word	0x000000b8
        /*0270*/ 	.short	0x0100
        /*0272*/ 	.byte	0x04
	.zero		1


	//   ....[24]....
        /*0274*/ 	.word	0x00000cc0
        /*0278*/ 	.word	0x000000ff
        /*027c*/ 	.word	0x000000c0
        /*0280*/ 	.short	0x0100
        /*0282*/ 	.byte	0x04
	.zero		1


	//   ....[25]....
        /*0284*/ 	.word	0x00000cd0
        /*0288*/ 	.word	0x000000ff
        /*028c*/ 	.word	0x000000d0
        /*0290*/ 	.short	0x0100
        /*0292*/ 	.byte	0x04
	.zero		1


	//   ....[26]....
        /*0294*/ 	.word	0x00000ce0
        /*0298*/ 	.word	0x000000ff
        /*029c*/ 	.word	0x000000c8
        /*02a0*/ 	.short	0x0100
        /*02a2*/ 	.byte	0x04
	.zero		1


	//   ....[27]....
        /*02a4*/ 	.word	0x00000cf0
        /*02a8*/ 	.word	0x000000ff
        /*02ac*/ 	.word	0x000000d8
        /*02b0*/ 	.short	0x0100
        /*02b2*/ 	.byte	0x04
	.zero		1


	//   ....[28]....
        /*02b4*/ 	.word	0x00001830
        /*02b8*/ 	.word	0x00000000
        /*02bc*/ 	.word	0x000000d0
        /*02c0*/ 	.short	0x010a
        /*02c2*/ 	.byte	0xff
	.zero		1


	//   ....[29]....
        /*02c4*/ 	.word	0x00001850
        /*02c8*/ 	.word	0x00000000
        /*02cc*/ 	.word	0x000000c0
        /*02d0*/ 	.short	0x0101
        /*02d2*/ 	.byte	0xff
	.zero		1


	//   ....[30]....
        /*02d4*/ 	.word	0x00001910
        /*02d8*/ 	.word	0x000000ff
        /*02dc*/ 	.word	0x00000018
        /*02e0*/ 	.short	0x010a
        /*02e2*/ 	.byte	0x04
	.zero		1


	//   ....[31]....
        /*02e4*/ 	.word	0x00001990
        /*02e8*/ 	.word	0x000000ff
        /*02ec*/ 	.word	0x00000018
        /*02f0*/ 	.short	0x010a
        /*02f2*/ 	.byte	0x21
	.zero		1


	//   ....[32]....
        /*02f4*/ 	.word	0x00001b20
        /*02f8*/ 	.word	0x000000ff
        /*02fc*/ 	.word	0x00000018
        /*0300*/ 	.short	0x010a
        /*0302*/ 	.byte	0x08
	.zero		1


	//   ....[33]....
        /*0304*/ 	.word	0x00001c40
        /*0308*/ 	.word	0x000000ff
        /*030c*/ 	.word	0x00000058
        /*0310*/ 	.short	0x0101
        /*0312*/ 	.byte	0x07
	.zero		1


	//   ....[34]....
        /*0314*/ 	.word	0x00001c60
        /*0318*/ 	.word	0x000000ff
        /*031c*/ 	.word	0x00000018
        /*0320*/ 	.short	0x010a
        /*0322*/ 	.byte	0x04
	.zero		1


	//   ....[35]....
        /*0324*/ 	.word	0x00001ce0
        /*0328*/ 	.word	0x000000ff
        /*032c*/ 	.word	0x00000018
        /*0330*/ 	.short	0x010a
        /*0332*/ 	.byte	0x11
	.zero		1


	//   ....[36]....
        /*0334*/ 	.word	0x00001e70
        /*0338*/ 	.word	0x000000ff
        /*033c*/ 	.word	0x00000018
        /*0340*/ 	.short	0x010a
        /*0342*/ 	.byte	0x06
	.zero		1


	//   ....[37]....
        /*0344*/ 	.word	0x00001fb0
        /*0348*/ 	.word	0x00000003
        /*034c*/ 	.word	0x00000060
        /*0350*/ 	.short	0x010a
        /*0352*/ 	.byte	0xff
	.zero		1


	//   ....[38]....
        /*0354*/ 	.word	0x00002100
        /*0358*/ 	.word	0x00000000
        /*035c*/ 	.word	0x00000000
        /*0360*/ 	.short	0x0101
        /*0362*/ 	.byte	0xff
	.zero		1


	//   ....[39]....
        /*0364*/ 	.word	0x000026a0
        /*0368*/ 	.word	0x000000ff
        /*036c*/ 	.word	0x00000000
        /*0370*/ 	.short	0x010a
        /*0372*/ 	.byte	0x04
	.zero		1


	//   ....[40]....
        /*0374*/ 	.word	0x00002730
        /*0378*/ 	.word	0x000000ff
        /*037c*/ 	.word	0x00000000
        /*0380*/ 	.short	0x010a
        /*0382*/ 	.byte	0x05
	.zero		1


	//   ....[41]....
        /*0384*/ 	.word	0x000027d0
        /*0388*/ 	.word	0x00000000
        /*038c*/ 	.word	0x00000000
        /*0390*/ 	.short	0x010a
        /*0392*/ 	.byte	0xff
	.zero		1


	//   ....[42]....
        /*0394*/ 	.word	0x00002910
        /*0398*/ 	.word	0x00000002
        /*039c*/ 	.word	0x000000c0
        /*03a0*/ 	.short	0x010a
        /*03a2*/ 	.byte	0xff
	.zero		1


	//   ....[43]....
        /*03a4*/ 	.word	0x00002970
        /*03a8*/ 	.word	0x00000004
        /*03ac*/ 	.word	0x00000000
        /*03b0*/ 	.short	0x0101
        /*03b2*/ 	.byte	0xff
	.zero		1


	//   ....[44]....
        /*03b4*/ 	.word	0x00002990
        /*03b8*/ 	.word	0x000000ff
        /*03bc*/ 	.word	0x00000070
        /*03c0*/ 	.short	0x010a
        /*03c2*/ 	.byte	0x04
	.zero		1


	//   ....[45]....
        /*03c4*/ 	.word	0x00002ab0
        /*03c8*/ 	.word	0x00000002
        /*03cc*/ 	.word	0x00000060
        /*03d0*/ 	.short	0x010a
        /*03d2*/ 	.byte	0xff
	.zero		1


	//   ....[46]....
        /*03d4*/ 	.word	0x00002bc0
        /*03d8*/ 	.word	0x00000002
        /*03dc*/ 	.word	0x00000000
        /*03e0*/ 	.short	0x0101
        /*03e2*/ 	.byte	0xff
	.zero		1


	//   ....[47]....
        /*03e4*/ 	.word	0x00002c50
        /*03e8*/ 	.word	0x000000ff
        /*03ec*/ 	.word	0x00000070
        /*03f0*/ 	.short	0x0106
        /*03f2*/ 	.byte	0x04
	.zero		1


	//   ....[48]....
        /*03f4*/ 	.word	0x00002c70
        /*03f8*/ 	.word	0x000000ff
        /*03fc*/ 	.word	0x00000070
        /*0400*/ 	.short	0x010a
        /*0402*/ 	.byte	0x04
	.zero		1


	//   ....[49]....
        /*0404*/ 	.word	0x00002d00
        /*0408*/ 	.word	0x000000ff
        /*040c*/ 	.word	0x00000070
        /*0410*/ 	.short	0x0106
        /*0412*/ 	.byte	0x07
	.zero		1


	//   ....[50]....
        /*0414*/ 	.word	0x00002d40
        /*0418*/ 	.word	0x00000000
        /*041c*/ 	.word	0x00000070
        /*0420*/ 	.short	0x010a
        /*0422*/ 	.byte	0xff
	.zero		1


	//   ....[51]....
        /*0424*/ 	.word	0x00003240
        /*0428*/ 	.word	0x00000000
        /*042c*/ 	.word	0x00000060
        /*0430*/ 	.short	0x010a
        /*0432*/ 	.byte	0xff
	.zero		1


	//   ....[52]....
        /*0434*/ 	.word	0x00003340
        /*0438*/ 	.word	0x00000003
        /*043c*/ 	.word	0x00000000
        /*0440*/ 	.short	0x0101
        /*0442*/ 	.byte	0xff
	.zero		1


	//   ....[53]....
        /*0444*/ 	.word	0x00003350
        /*0448*/ 	.word	0x000000ff
        /*044c*/ 	.word	0x00000000
        /*0450*/ 	.short	0x010a
        /*0452*/ 	.byte	0x04
	.zero		1


	//   ....[54]....
        /*0454*/ 	.word	0x00003370
        /*0458*/ 	.word	0x000000ff
        /*045c*/ 	.word	0x000000a0
        /*0460*/ 	.short	0x010a
        /*0462*/ 	.byte	0x13
	.zero		1


	//   ....[55]....
        /*0464*/ 	.word	0x000034b0
        /*0468*/ 	.word	0x000000ff
        /*046c*/ 	.word	0x00000000
        /*0470*/ 	.short	0x010a
        /*0472*/ 	.byte	0x06
	.zero		1


	//   ....[56]....
        /*0474*/ 	.word	0x000035b0
        /*0478*/ 	.word	0x000000ff
        /*047c*/ 	.word	0x00000000
        /*0480*/ 	.short	0x010a
        /*0482*/ 	.byte	0x04
	.zero		1


	//   ....[57]....
        /*0484*/ 	.word	0x00003790
        /*0488*/ 	.word	0x000000ff
        /*048c*/ 	.word	0x00000000
        /*0490*/ 	.short	0x010a
        /*0492*/ 	.byte	0x04
	.zero		1


	//   ....[58]....
        /*0494*/ 	.word	0x00003820
        /*0498*/ 	.word	0x000000ff
        /*049c*/ 	.word	0x00000000
        /*04a0*/ 	.short	0x010a
        /*04a2*/ 	.byte	0x05
	.zero		1


	//   ....[59]....
        /*04a4*/ 	.word	0x000038b0
        /*04a8*/ 	.word	0x000000ff
        /*04ac*/ 	.word	0x00000000
        /*04b0*/ 	.short	0x010a
        /*04b2*/ 	.byte	0x05
	.zero		1


	//   ....[60]....
        /*04b4*/ 	.word	0x00003940
        /*04b8*/ 	.word	0x000000ff
        /*04bc*/ 	.word	0x00000000
        /*04c0*/ 	.short	0x010a
        /*04c2*/ 	.byte	0x04
	.zero		1


	//   ....[61]....
        /*04c4*/ 	.word	0x00003e10
        /*04c8*/ 	.word	0x0000000c
        /*04cc*/ 	.word	0x00000060
        /*04d0*/ 	.short	0x010a
        /*04d2*/ 	.byte	0xff
	.zero		1


	//   ....[62]....
        /*04d4*/ 	.word	0x00003f80
        /*04d8*/ 	.word	0x00000000
        /*04dc*/ 	.word	0x00000000
        /*04e0*/ 	.short	0x0101
        /*04e2*/ 	.byte	0xff
	.zero		1


	//   ....[63]....
        /*04e4*/ 	.word	0x00004410
        /*04e8*/ 	.word	0x000000ff
        /*04ec*/ 	.word	0x00000058
        /*04f0*/ 	.short	0x010a
        /*04f2*/ 	.byte	0x15
	.zero		1


	//   ....[64]....
        /*04f4*/ 	.word	0x00004590
        /*04f8*/ 	.word	0x000000ff
        /*04fc*/ 	.word	0x00000040
        /*0500*/ 	.short	0x010a
        /*0502*/ 	.byte	0x15
	.zero		1


	//   ....[65]....
        /*0504*/ 	.word	0x00004700
        /*0508*/ 	.word	0x000000ff
        /*050c*/ 	.word	0x00000030
        /*0510*/ 	.short	0x010b
        /*0512*/ 	.byte	0x15
	.zero		1


	//   ....[66]....
        /*0514*/ 	.word	0x00004710
        /*0518*/ 	.word	0x000000ff
        /*051c*/ 	.word	0x00000000
        /*0520*/ 	.short	0x0101
        /*0522*/ 	.byte	0x22
	.zero		1


	//   ....[67]....
        /*0524*/ 	.word	0x00004720
        /*0528*/ 	.word	0x000000ff
        /*052c*/ 	.word	0x00000048
        /*0530*/ 	.short	0x010a
        /*0532*/ 	.byte	0x15
	.zero		1


	//   ....[68]....
        /*0534*/ 	.word	0x00004900
        /*0538*/ 	.word	0x000000ff
        /*053c*/ 	.word	0x00000038
        /*0540*/ 	.short	0x010b
        /*0542*/ 	.byte	0x15
	.zero		1


	//   ....[69]....
        /*0544*/ 	.word	0x00004910
        /*0548*/ 	.word	0x000000ff
        /*054c*/ 	.word	0x00000000
        /*0550*/ 	.short	0x0101
        /*0552*/ 	.byte	0x21
	.zero		1


	//   ....[70]....
        /*0554*/ 	.word	0x00004940
        /*0558*/ 	.word	0x000000ff
        /*055c*/ 	.word	0x00000040
        /*0560*/ 	.short	0x010a
        /*0562*/ 	.byte	0x15
	.zero		1


	//   ....[71]....
        /*0564*/ 	.word	0x00004980
        /*0568*/ 	.word	0x00000000
        /*056c*/ 	.word	0x00000048
        /*0570*/ 	.short	0x010a
        /*0572*/ 	.byte	0xff
	.zero		1


	//   ....[72]....
        /*0574*/ 	.word	0x00004cb0
        /*0578*/ 	.word	0x00000003
        /*057c*/ 	.word	0x00000060
        /*0580*/ 	.short	0x010a
        /*0582*/ 	.byte	0xff
	.zero		1


	//   ....[73]....
        /*0584*/ 	.word	0x00004e30
        /*0588*/ 	.word	0x00000000
        /*058c*/ 	.word	0x00000000
        /*0590*/ 	.short	0x0101
        /*0592*/ 	.byte	0xff
	.zero		1


	//   ....[74]....
        /*0594*/ 	.word	0x00005970
        /*0598*/ 	.word	0x00000002
        /*059c*/ 	.word	0x00000030
        /*05a0*/ 	.short	0x010a
        /*05a2*/ 	.byte	0xff
	.zero		1


	//   ....[75]....
        /*05a4*/ 	.word	0x000059e0
        /*05a8*/ 	.word	0x00000064
        /*05ac*/ 	.word	0x00000080
        /*05b0*/ 	.short	0x010a
        /*05b2*/ 	.byte	0xff
	.zero		1


	//   ....[76]....
        /*05b4*/ 	.word	0x00005ad0
        /*05b8*/ 	.word	0x00000002
        /*05bc*/ 	.word	0x00000030
        /*05c0*/ 	.short	0x010a
        /*05c2*/ 	.byte	0xff
	.zero		1


	//   ....[77]....
        /*05c4*/ 	.word	0x00005be0
        /*05c8*/ 	.word	0x00000000
        /*05cc*/ 	.word	0x00000000
        /*05d0*/ 	.short	0x0101
        /*05d2*/ 	.byte	0xff
	.zero		1


	//   ....[78]....
        /*05d4*/ 	.word	0x00005c60
        /*05d8*/ 	.word	0x00000064
        /*05dc*/ 	.word	0x00000080
        /*05e0*/ 	.short	0x010a
        /*05e2*/ 	.byte	0xff
	.zero		1


	//   ....[79]....
        /*05e4*/ 	.word	0x000067b0
        /*05e8*/ 	.word	0x0000006d
        /*05ec*/ 	.word	0x00000030
        /*05f0*/ 	.short	0x010a
        /*05f2*/ 	.byte	0xff
	.zero		1


	//   ....[80]....
        /*05f4*/ 	.word	0x00006880
        /*05f8*/ 	.word	0x0000006d
        /*05fc*/ 	.word	0x00000030
        /*0600*/ 	.short	0x010a
        /*0602*/ 	.byte	0xff
	.zero		1


	//   ....[81]....
        /*0604*/ 	.word	0x00006990
        /*0608*/ 	.word	0x00000000
        /*060c*/ 	.word	0x00000000
        /*0610*/ 	.short	0x0101
        /*0612*/ 	.byte	0xff
	.zero		1


	//   ....[82]....
        /*0614*/ 	.word	0x00006e20
        /*0618*/ 	.word	0x000000ff
        /*061c*/ 	.word	0x00000000
        /*0620*/ 	.short	0x0101
        /*0622*/ 	.byte	0x04
	.zero		1


	//   ....[83]....
        /*0624*/ 	.word	0x00007630
        /*0628*/ 	.word	0x00000000
        /*062c*/ 	.word	0x000000d0
        /*0630*/ 	.short	0x010a
        /*0632*/ 	.byte	0xff
	.zero		1


	//   ....[84]....
        /*0634*/ 	.word	0x00007690
        /*0638*/ 	.word	0x00000000
        /*063c*/ 	.word	0x00000018
        /*0640*/ 	.short	0x010a
        /*0642*/ 	.byte	0xff
	.zero		1


	//   ....[85]....
        /*0644*/ 	.word	0x000076f0
        /*0648*/ 	.word	0x00000000
        /*064c*/ 	.word	0x00000018
        /*0650*/ 	.short	0x010a
        /*0652*/ 	.byte	0xff
	.zero		1


	//   ....[86]....
        /*0654*/ 	.word	0x00007740
        /*0658*/ 	.word	0x00000003
        /*065c*/ 	.word	0x00000060
        /*0660*/ 	.short	0x010a
        /*0662*/ 	.byte	0xff
	.zero		1


	//   ....[87]....
        /*0664*/ 	.word	0x000077a0
        /*0668*/ 	.word	0x00000000
        /*066c*/ 	.word	0x00000000
        /*0670*/ 	.short	0x010a
        /*0672*/ 	.byte	0xff
	.zero		1


	//   ....[88]....
        /*0674*/ 	.word	0x00007800
        /*0678*/ 	.word	0x00000000
        /*067c*/ 	.word	0x00000000
        /*0680*/ 	.short	0x010a
        /*0682*/ 	.byte	0xff
	.zero		1


	//   ....[89]....
        /*0684*/ 	.word	0x00007850
        /*0688*/ 	.word	0x00000002
        /*068c*/ 	.word	0x000000c0
        /*0690*/ 	.short	0x010a
        /*0692*/ 	.byte	0xff
	.zero		1


	//   ....[90]....
        /*0694*/ 	.word	0x000078b0
        /*0698*/ 	.word	0x00000002
        /*069c*/ 	.word	0x00000070
        /*06a0*/ 	.short	0x010a
        /*06a2*/ 	.byte	0xff
	.zero		1


	//   ....[91]....
        /*06a4*/ 	.word	0x00007900
        /*06a8*/ 	.word	0x00000002
        /*06ac*/ 	.word	0x00000060
        /*06b0*/ 	.short	0x010a
        /*06b2*/ 	.byte	0xff
	.zero		1


	//   ....[92]....
        /*06b4*/ 	.word	0x00007960
        /*06b8*/ 	.word	0x00000000
        /*06bc*/ 	.word	0x00000070
        /*06c0*/ 	.short	0x010a
        /*06c2*/ 	.byte	0xff
	.zero		1


	//   ....[93]....
        /*06c4*/ 	.word	0x000079b0
        /*06c8*/ 	.word	0x00000000
        /*06cc*/ 	.word	0x00000060
        /*06d0*/ 	.short	0x010a
        /*06d2*/ 	.byte	0xff
	.zero		1


	//   ....[94]....
        /*06d4*/ 	.word	0x00007a10
        /*06d8*/ 	.word	0x00000003
        /*06dc*/ 	.word	0x000000a0
        /*06e0*/ 	.short	0x010a
        /*06e2*/ 	.byte	0xff
	.zero		1


	//   ....[95]....
        /*06e4*/ 	.word	0x00007a70
        /*06e8*/ 	.word	0x00000000
        /*06ec*/ 	.word	0x00000000
        /*06f0*/ 	.short	0x010a
        /*06f2*/ 	.byte	0xff
	.zero		1


	//   ....[96]....
        /*06f4*/ 	.word	0x00007ad0
        /*06f8*/ 	.word	0x00000000
        /*06fc*/ 	.word	0x00000000
        /*0700*/ 	.short	0x010a
        /*0702*/ 	.byte	0xff
	.zero		1


	//   ....[97]....
        /*0704*/ 	.word	0x00007b30
        /*0708*/ 	.word	0x00000000
        /*070c*/ 	.word	0x00000000
        /*0710*/ 	.short	0x010a
        /*0712*/ 	.byte	0xff
	.zero		1


	//   ....[98]....
        /*0714*/ 	.word	0x00007b90
        /*0718*/ 	.word	0x00000000
        /*071c*/ 	.word	0x00000000
        /*0720*/ 	.short	0x010a
        /*0722*/ 	.byte	0xff
	.zero		1


	//   ....[99]....
        /*0724*/ 	.word	0x00007bf0
        /*0728*/ 	.word	0x00000000
        /*072c*/ 	.word	0x00000000
        /*0730*/ 	.short	0x010a
        /*0732*/ 	.byte	0xff
	.zero		1


	//   ....[100]....
        /*0734*/ 	.word	0x00007c40
        /*0738*/ 	.word	0x0000000c
        /*073c*/ 	.word	0x00000060
        /*0740*/ 	.short	0x010a
        /*0742*/ 	.byte	0xff
	.zero		1


	//   ....[101]....
        /*0744*/ 	.word	0x00007ca0
        /*0748*/ 	.word	0x00000000
        /*074c*/ 	.word	0x00000058
        /*0750*/ 	.short	0x010a
        /*0752*/ 	.byte	0xff
	.zero		1


	//   ....[102]....
        /*0754*/ 	.word	0x00007d00
        /*0758*/ 	.word	0x00000000
        /*075c*/ 	.word	0x00000040
        /*0760*/ 	.short	0x010a
        /*0762*/ 	.byte	0xff
	.zero		1


	//   ....[103]....
        /*0764*/ 	.word	0x00007d60
        /*0768*/ 	.word	0x00000000
        /*076c*/ 	.word	0x00000048
        /*0770*/ 	.short	0x010a
        /*0772*/ 	.byte	0xff
	.zero		1


	//   ....[104]....
        /*0774*/ 	.word	0x00007dc0
        /*0778*/ 	.word	0x00000000
        /*077c*/ 	.word	0x00000040
        /*0780*/ 	.short	0x010a
        /*0782*/ 	.byte	0xff
	.zero		1


	//   ....[105]....
        /*0784*/ 	.word	0x00007e10
        /*0788*/ 	.word	0x00000003
        /*078c*/ 	.word	0x00000060
        /*0790*/ 	.short	0x010a
        /*0792*/ 	.byte	0xff
	.zero		1


	//   ....[106]....
        /*0794*/ 	.word	0x00007e60
        /*0798*/ 	.word	0x00000002
        /*079c*/ 	.word	0x00000030
        /*07a0*/ 	.short	0x010a
        /*07a2*/ 	.byte	0xff
	.zero		1


	//   ....[107]....
        /*07a4*/ 	.word	0x00007eb0
        /*07a8*/ 	.word	0x00000064
        /*07ac*/ 	.word	0x00000080
        /*07b0*/ 	.short	0x010a
        /*07b2*/ 	.byte	0xff
	.zero		1


	//   ....[108]....
        /*07b4*/ 	.word	0x00007f00
        /*07b8*/ 	.word	0x0000006d
        /*07bc*/ 	.word	0x00000030
        /*07c0*/ 	.short	0x010a
        /*07c2*/ 	.byte	0xff
	.zero		1


	//----- nvinfo : EIATTR_NUM_MBARRIERS
	.align		4
.L_47:
        /*07c4*/ 	.byte	0x03, 0x38
        /*07c6*/ 	.short	0x001c


	//----- nvinfo : EIATTR_EXIT_INSTR_OFFSETS
	.align		4
        /*07c8*/ 	.byte	0x04, 0x1c
        /*07ca*/ 	.short	(.L_49 - .L_48)


	//   ....[0]....
.L_48:
        /*07cc*/ 	.word	0x00002800


	//   ....[1]....
        /*07d0*/ 	.word	0x00002d10


	//   ....[2]....
        /*07d4*/ 	.word	0x00002d70


	//   ....[3]....
        /*07d8*/ 	.word	0x00003ba0


	//   ....[4]....
        /*07dc*/ 	.word	0x000049b0


	//   ....[5]....
        /*07e0*/ 	.word	0x000049f0


	//   ....[6]....
        /*07e4*/ 	.word	0x00007620


	//----- nvinfo : EIATTR_MAX_THREADS
	.align		4
.L_49:
        /*07e8*/ 	.byte	0x04, 0x05
        /*07ea*/ 	.short	(.L_51 - .L_50)
.L_50:
        /*07ec*/ 	.word	0x00000100
        /*07f0*/ 	.word	0x00000001
        /*07f4*/ 	.word	0x00000001


	//----- nvinfo : EIATTR_CRS_STACK_SIZE
	.align		4
.L_51:
        /*07f8*/ 	.byte	0x04, 0x1e
        /*07fa*/ 	.short	(.L_53 - .L_52)
.L_52:
        /*07fc*/ 	.word	0x00000000


	//----- nvinfo : EIATTR_CBANK_PARAM_SIZE
	.align		4
.L_53:
        /*0800*/ 	.byte	0x03, 0x19
        /*0802*/ 	.short	0x0800


	//----- nvinfo : EIATTR_PARAM_CBANK
	.align		4
        /*0804*/ 	.byte	0x04, 0x0a
        /*0806*/ 	.short	(.L_55 - .L_54)
	.align		4
.L_54:
        /*0808*/ 	.word	index@(.nv.constant0._ZN7cutlass13device_kernelINS_4gemm6kernel13GemmUniversalIN4cute5tupleIJiiiiEEENS1_10collective13CollectiveMmaINS1_35MainloopSm100TmaUmmaWarpSpecializedILi3ELi2ELi4ENS5_IJNS4_1CILi1EEENSA_ILi2EEESB_EEEEENS5_IJNSA_ILi64EEENSA_ILi128EEENSA_ILi32EEEEEENS_12float_e4m3_tENS5_IJlSB_lEEESJ_SK_NS4_8TiledMMAINS4_8MMA_AtomIJNS4_10MMA_TraitsINS4_19SM100_MMA_F8F6F4_SSEJSJ_SJ_fSF_SG_NS4_17integral_constantINS4_4UMMA5MajorELSR_0EEESS_NSP_INSQ_7ScaleInELST_0EEESU_EEEEEENS4_6LayoutINS5_IJSB_SB_SB_EEENS5_IJNSA_ILi0EEESZ_SZ_EEEEENS5_IJNS4_10UnderscoreES12_S12_EEEEENS4_23SM90_TMA_LOAD_MULTICASTENS4_14ComposedLayoutINS4_7SwizzleILi1ELi4ELi3EEENS4_18smem_ptr_flag_bitsILi8EEENSX_INS5_IJNSA_ILi8EEESH_EEENS5_IJSH_SB_EEEEEEEvNS4_8identityENS4_13SM90_TMA_LOADES1F_vS1G_EENS_8epilogue10collective18CollectiveEpilogueINS1J_23Sm100TmaWarpSpecializedILi2ELi2ELi32ELb0ELb0EEEJSI_NS5_IJNSX_ISF_SB_EES1O_EEESJ_SK_SJ_SK_NS1J_6fusion15FusionCallbacksIS1N_NS1Q_17LinearCombinationISJ_fSJ_fLNS_15FloatRoundStyleE2EEESI_S1P_JEEENS4_5SM1004TMEM4LOAD26SM100_TMEM_LOAD_16dp32b32xES1H_NS16_INS17_ILi2ELi4ELi3EEES1A_NSX_INS5_IJS1B_SF_EEENS5_IJSF_SB_EEEEEEENS4_39AutoVectorizingCopyWithAssumedAlignmentILi128EEENS4_14SM90_TMA_STOREES24_S26_S26_EEEvvEEEEvNT_6ParamsE)
        /*080c*/ 	.short	0x0380
        /*080e*/ 	.short	0x0800


	//----- nvinfo : EIATTR_SW_WAR
	.align		4
.L_55:
        /*0810*/ 	.byte	0x04, 0x36
        /*0812*/ 	.short	(.L_57 - .L_56)
.L_56:
        /*0814*/ 	.word	0x00000008
.L_57:


//--------------------- .nv.callgraph             --------------------------
	.section	.nv.callgraph,"",@"SHT_CUDA_CALLGRAPH"
	.align	4
	.sectionentsize	8
	.align		4
        /*0000*/ 	.word	0x00000000
	.align		4
        /*0004*/ 	.word	0xffffffff
	.align		4
        /*0008*/ 	.word	index@(_ZN7cutlass13device_kernelINS_4gemm6kernel13GemmUniversalIN4cute5tupleIJiiiiEEENS1_10collective13CollectiveMmaINS1_35MainloopSm100TmaUmmaWarpSpecializedILi3ELi2ELi4ENS5_IJNS4_1CILi1EEENSA_ILi2EEESB_EEEEENS5_IJNSA_ILi64EEENSA_ILi128EEENSA_ILi32EEEEEENS_12float_e4m3_tENS5_IJlSB_lEEESJ_SK_NS4_8TiledMMAINS4_8MMA_AtomIJNS4_10MMA_TraitsINS4_19SM100_MMA_F8F6F4_SSEJSJ_SJ_fSF_SG_NS4_17integral_constantINS4_4UMMA5MajorELSR_0EEESS_NSP_INSQ_7ScaleInELST_0EEESU_EEEEEENS4_6LayoutINS5_IJSB_SB_SB_EEENS5_IJNSA_ILi0EEESZ_SZ_EEEEENS5_IJNS4_10UnderscoreES12_S12_EEEEENS4_23SM90_TMA_LOAD_MULTICASTENS4_14ComposedLayoutINS4_7SwizzleILi1ELi4ELi3EEENS4_18smem_ptr_flag_bitsILi8EEENSX_INS5_IJNSA_ILi8EEESH_EEENS5_IJSH_SB_EEEEEEEvNS4_8identityENS4_13SM90_TMA_LOADES1F_vS1G_EENS_8epilogue10collective18CollectiveEpilogueINS1J_23Sm100TmaWarpSpecializedILi2ELi2ELi32ELb0ELb0EEEJSI_NS5_IJNSX_ISF_SB_EES1O_EEESJ_SK_SJ_SK_NS1J_6fusion15FusionCallbacksIS1N_NS1Q_17LinearCombinationISJ_fSJ_fLNS_15FloatRoundStyleE2EEESI_S1P_JEEENS4_5SM1004TMEM4LOAD26SM100_TMEM_LOAD_16dp32b32xES1H_NS16_INS17_ILi2ELi4ELi3EEES1A_NSX_INS5_IJS1B_SF_EEENS5_IJSF_SB_EEEEEEENS4_39AutoVectorizingCopyWithAssumedAlignmentILi128EEENS4_14SM90_TMA_STOREES24_S26_S26_EEEvvEEEEvNT_6ParamsE)
	.align		4
        /*000c*/ 	.word	index@(__assertfail)
	.align		4
        /*0010*/ 	.word	0x00000000
	.align		4
        /*0014*/ 	.word	0xfffffffe
	.align		4
        /*0018*/ 	.word	0x00000000
	.align		4
        /*001c*/ 	.word	0xfffffffd
	.align		4
        /*0020*/ 	.word	0x00000000
	.align		4
        /*0024*/ 	.word	0xfffffffc


//--------------------- .nv.constant4             --------------------------
	.section	.nv.constant4,"a",@progbits
	.align	8
	.align		8
.nv.constant4:
        /*0000*/ 	.dword	__assertfail
	.align		8
        /*0008*/ 	.dword	__unnamed_1
	.align		8
        /*0010*/ 	.dword	__unnamed_2
	.align		8
        /*0018*/ 	.dword	_ZN39_INTERNAL_cac50166_4_k_cu_08333337_75234cuda3std3__45__cpo5beginE
	.align		8
        /*0020*/ 	.dword	_ZN39_INTERNAL_cac50166_4_k_cu_08333337_75234cuda3std3__45__cpo3endE
	.align		8
        /*0028*/ 	.dword	_ZN39_INTERNAL_cac50166_4_k_cu_08333337_75234cuda3std3__45__cpo6cbeginE
	.align		8
        /*0030*/ 	.dword	_ZN39_INTERNAL_cac50166_4_k_cu_08333337_75234cuda3std3__45__cpo4cendE
	.align		8
        /*0038*/ 	.dword	_ZN39_INTERNAL_cac50166_4_k_cu_08333337_75234cuda3std3__441_GLOBAL__N__cac50166_4_k_cu_08333337_75236ignoreE
	.align		8
        /*0040*/ 	.dword	_ZN39_INTERNAL_cac50166_4_k_cu_08333337_75234cuda3std3__419piecewise_constructE
	.align		8
        /*0048*/ 	.dword	_ZN39_INTERNAL_cac50166_4_k_cu_08333337_75234cuda3std3__48in_placeE
	.align		8
        /*0050*/ 	.dword	_ZN39_INTERNAL_cac50166_4_k_cu_08333337_75234cuda3std6ranges3__45__cpo4swapE
	.align		8
        /*0058*/ 	.dword	_ZN39_INTERNAL_cac50166_4_k_cu_08333337_75234cuda3std6ranges3__45__cpo9iter_moveE
	.align		8
        /*0060*/ 	.dword	_ZN39_INTERNAL_cac50166_4_k_cu_08333337_75234cute7productE
	.align		8
        /*0068*/ 	.dword	_ZN39_INTERNAL_cac50166_4_k_cu_08333337_75234cute1_E
	.align		8
        /*0070*/ 	.dword	$str$25
	.align		8
        /*0078*/ 	.dword	$str$26
	.align		8
        /*0080*/ 	.dword	$str$27
	.align		8
        /*0088*/ 	.dword	$str$28


//--------------------- .text._ZN7cutlass13device_kernelINS_4gemm6kernel13GemmUniversalIN4cute5tupleIJiiiiEEENS1_10collective13CollectiveMmaINS1_35MainloopSm100TmaUmmaWarpSpecializedILi3ELi2ELi4ENS5_IJNS4_1CILi1EEENSA_ILi2EEESB_EEEEENS5_IJNSA_ILi64EEENSA_ILi128EEENSA_ILi32EEEEEENS_12float_e4m3_tENS5_IJlSB_lEEESJ_SK_NS4_8TiledMMAINS4_8MMA_AtomIJNS4_10MMA_TraitsINS4_19SM100_MMA_F8F6F4_SSEJSJ_SJ_fSF_SG_NS4_17integral_constantINS4_4UMMA5MajorELSR_0EEESS_NSP_INSQ_7ScaleInELST_0EEESU_EEEEEENS4_6LayoutINS5_IJSB_SB_SB_EEENS5_IJNSA_ILi0EEESZ_SZ_EEEEENS5_IJNS4_10UnderscoreES12_S12_EEEEENS4_23SM90_TMA_LOAD_MULTICASTENS4_14ComposedLayoutINS4_7SwizzleILi1ELi4ELi3EEENS4_18smem_ptr_flag_bitsILi8EEENSX_INS5_IJNSA_ILi8EEESH_EEENS5_IJSH_SB_EEEEEEEvNS4_8identityENS4_13SM90_TMA_LOADES1F_vS1G_EENS_8epilogue10collective18CollectiveEpilogueINS1J_23Sm100TmaWarpSpecializedILi2ELi2ELi32ELb0ELb0EEEJSI_NS5_IJNSX_ISF_SB_EES1O_EEESJ_SK_SJ_SK_NS1J_6fusion15FusionCallbacksIS1N_NS1Q_17LinearCombinationISJ_fSJ_fLNS_15FloatRoundStyleE2EEESI_S1P_JEEENS4_5SM1004TMEM4LOAD26SM100_TMEM_LOAD_16dp32b32xES1H_NS16_INS17_ILi2ELi4ELi3EEES1A_NSX_INS5_IJS1B_SF_EEENS5_IJSF_SB_EEEEEEENS4_39AutoVectorizingCopyWithAssumedAlignmentILi128EEENS4_14SM90_TMA_STOREES24_S26_S26_EEEvvEEEEvNT_6ParamsE --------------------------
	.section	.text._ZN7cutlass13device_kernelINS_4gemm6kernel13GemmUniversalIN4cute5tupleIJiiiiEEENS1_10collective13CollectiveMmaINS1_35MainloopSm100TmaUmmaWarpSpecializedILi3ELi2ELi4ENS5_IJNS4_1CILi1EEENSA_ILi2EEESB_EEEEENS5_IJNSA_ILi64EEENSA_ILi128EEENSA_ILi32EEEEEENS_12float_e4m3_tENS5_IJlSB_lEEESJ_SK_NS4_8TiledMMAINS4_8MMA_AtomIJNS4_10MMA_TraitsINS4_19SM100_MMA_F8F6F4_SSEJSJ_SJ_fSF_SG_NS4_17integral_constantINS4_4UMMA5MajorELSR_0EEESS_NSP_INSQ_7ScaleInELST_0EEESU_EEEEEENS4_6LayoutINS5_IJSB_SB_SB_EEENS5_IJNSA_ILi0EEESZ_SZ_EEEEENS5_IJNS4_10UnderscoreES12_S12_EEEEENS4_23SM90_TMA_LOAD_MULTICASTENS4_14ComposedLayoutINS4_7SwizzleILi1ELi4ELi3EEENS4_18smem_ptr_flag_bitsILi8EEENSX_INS5_IJNSA_ILi8EEESH_EEENS5_IJSH_SB_EEEEEEEvNS4_8identityENS4_13SM90_TMA_LOADES1F_vS1G_EENS_8epilogue10collective18CollectiveEpilogueINS1J_23Sm100TmaWarpSpecializedILi2ELi2ELi32ELb0ELb0EEEJSI_NS5_IJNSX_ISF_SB_EES1O_EEESJ_SK_SJ_SK_NS1J_6fusion15FusionCallbacksIS1N_NS1Q_17LinearCombinationISJ_fSJ_fLNS_15FloatRoundStyleE2EEESI_S1P_JEEENS4_5SM1004TMEM4LOAD26SM100_TMEM_LOAD_16dp32b32xES1H_NS16_INS17_ILi2ELi4ELi3EEES1A_NSX_INS5_IJS1B_SF_EEENS5_IJSF_SB_EEEEEEENS4_39AutoVectorizingCopyWithAssumedAlignmentILi128EEENS4_14SM90_TMA_STOREES24_S26_S26_EEEvvEEEEvNT_6ParamsE,"ax",@progbits
	.align	128
.text._ZN7cutlass13device_kernelINS_4gemm6kernel13GemmUniversalIN4cute5tupleIJiiiiEEENS1_10collective13CollectiveMmaINS1_35MainloopSm100TmaUmmaWarpSpecializedILi3ELi2ELi4ENS5_IJNS4_1CILi1EEENSA_ILi2EEESB_EEEEENS5_IJNSA_ILi64EEENSA_ILi128EEENSA_ILi32EEEEEENS_12float_e4m3_tENS5_IJlSB_lEEESJ_SK_NS4_8TiledMMAINS4_8MMA_AtomIJNS4_10MMA_TraitsINS4_19SM100_MMA_F8F6F4_SSEJSJ_SJ_fSF_SG_NS4_17integral_constantINS4_4UMMA5MajorELSR_0EEESS_NSP_INSQ_7ScaleInELST_0EEESU_EEEEEENS4_6LayoutINS5_IJSB_SB_SB_EEENS5_IJNSA_ILi0EEESZ_SZ_EEEEENS5_IJNS4_10UnderscoreES12_S12_EEEEENS4_23SM90_TMA_LOAD_MULTICASTENS4_14ComposedLayoutINS4_7SwizzleILi1ELi4ELi3EEENS4_18smem_ptr_flag_bitsILi8EEENSX_INS5_IJNSA_ILi8EEESH_EEENS5_IJSH_SB_EEEEEEEvNS4_8identityENS4_13SM90_TMA_LOADES1F_vS1G_EENS_8epilogue10collective18CollectiveEpilogueINS1J_23Sm100TmaWarpSpecializedILi2ELi2ELi32ELb0ELb0EEEJSI_NS5_IJNSX_ISF_SB_EES1O_EEESJ_SK_SJ_SK_NS1J_6fusion15FusionCallbacksIS1N_NS1Q_17LinearCombinationISJ_fSJ_fLNS_15FloatRoundStyleE2EEESI_S1P_JEEENS4_5SM1004TMEM4LOAD26SM100_TMEM_LOAD_16dp32b32xES1H_NS16_INS17_ILi2ELi4ELi3EEES1A_NSX_INS5_IJS1B_SF_EEENS5_IJSF_SB_EEEEEEENS4_39AutoVectorizingCopyWithAssumedAlignmentILi128EEENS4_14SM90_TMA_STOREES24_S26_S26_EEEvvEEEEvNT_6ParamsE:
        .type           _ZN7cutlass13device_kernelINS_4gemm6kernel13GemmUniversalIN4cute5tupleIJiiiiEEENS1_10collective13CollectiveMmaINS1_35MainloopSm100TmaUmmaWarpSpecializedILi3ELi2ELi4ENS5_IJNS4_1CILi1EEENSA_ILi2EEESB_EEEEENS5_IJNSA_ILi64EEENSA_ILi128EEENSA_ILi32EEEEEENS_12float_e4m3_tENS5_IJlSB_lEEESJ_SK_NS4_8TiledMMAINS4_8MMA_AtomIJNS4_10MMA_TraitsINS4_19SM100_MMA_F8F6F4_SSEJSJ_SJ_fSF_SG_NS4_17integral_constantINS4_4UMMA5MajorELSR_0EEESS_NSP_INSQ_7ScaleInELST_0EEESU_EEEEEENS4_6LayoutINS5_IJSB_SB_SB_EEENS5_IJNSA_ILi0EEESZ_SZ_EEEEENS5_IJNS4_10UnderscoreES12_S12_EEEEENS4_23SM90_TMA_LOAD_MULTICASTENS4_14ComposedLayoutINS4_7SwizzleILi1ELi4ELi3EEENS4_18smem_ptr_flag_bitsILi8EEENSX_INS5_IJNSA_ILi8EEESH_EEENS5_IJSH_SB_EEEEEEEvNS4_8identityENS4_13SM90_TMA_LOADES1F_vS1G_EENS_8epilogue10collective18CollectiveEpilogueINS1J_23Sm100TmaWarpSpecializedILi2ELi2ELi32ELb0ELb0EEEJSI_NS5_IJNSX_ISF_SB_EES1O_EEESJ_SK_SJ_SK_NS1J_6fusion15FusionCallbacksIS1N_NS1Q_17LinearCombinationISJ_fSJ_fLNS_15FloatRoundStyleE2EEESI_S1P_JEEENS4_5SM1004TMEM4LOAD26SM100_TMEM_LOAD_16dp32b32xES1H_NS16_INS17_ILi2ELi4ELi3EEES1A_NSX_INS5_IJS1B_SF_EEENS5_IJSF_SB_EEEEEEENS4_39AutoVectorizingCopyWithAssumedAlignmentILi128EEENS4_14SM90_TMA_STOREES24_S26_S26_EEEvvEEEEvNT_6ParamsE,@function
        .size           _ZN7cutlass13device_kernelINS_4gemm6kernel13GemmUniversalIN4cute5tupleIJiiiiEEENS1_10collective13CollectiveMmaINS1_35MainloopSm100TmaUmmaWarpSpecializedILi3ELi2ELi4ENS5_IJNS4_1CILi1EEENSA_ILi2EEESB_EEEEENS5_IJNSA_ILi64EEENSA_ILi128EEENSA_ILi32EEEEEENS_12float_e4m3_tENS5_IJlSB_lEEESJ_SK_NS4_8TiledMMAINS4_8MMA_AtomIJNS4_10MMA_TraitsINS4_19SM100_MMA_F8F6F4_SSEJSJ_SJ_fSF_SG_NS4_17integral_constantINS4_4UMMA5MajorELSR_0EEESS_NSP_INSQ_7ScaleInELST_0EEESU_EEEEEENS4_6LayoutINS5_IJSB_SB_SB_EEENS5_IJNSA_ILi0EEESZ_SZ_EEEEENS5_IJNS4_10UnderscoreES12_S12_EEEEENS4_23SM90_TMA_LOAD_MULTICASTENS4_14ComposedLayoutINS4_7SwizzleILi1ELi4ELi3EEENS4_18smem_ptr_flag_bitsILi8EEENSX_INS5_IJNSA_ILi8EEESH_EEENS5_IJSH_SB_EEEEEEEvNS4_8identityENS4_13SM90_TMA_LOADES1F_vS1G_EENS_8epilogue10collective18CollectiveEpilogueINS1J_23Sm100TmaWarpSpecializedILi2ELi2ELi32ELb0ELb0EEEJSI_NS5_IJNSX_ISF_SB_EES1O_EEESJ_SK_SJ_SK_NS1J_6fusion15FusionCallbacksIS1N_NS1Q_17LinearCombinationISJ_fSJ_fLNS_15FloatRoundStyleE2EEESI_S1P_JEEENS4_5SM1004TMEM4LOAD26SM100_TMEM_LOAD_16dp32b32xES1H_NS16_INS17_ILi2ELi4ELi3EEES1A_NSX_INS5_IJS1B_SF_EEENS5_IJSF_SB_EEEEEEENS4_39AutoVectorizingCopyWithAssumedAlignmentILi128EEENS4_14SM90_TMA_STOREES24_S26_S26_EEEvvEEEEvNT_6ParamsE,(.L_x_146 - _ZN7cutlass13device_kernelINS_4gemm6kernel13GemmUniversalIN4cute5tupleIJiiiiEEENS1_10collective13CollectiveMmaINS1_35MainloopSm100TmaUmmaWarpSpecializedILi3ELi2ELi4ENS5_IJNS4_1CILi1EEENSA_ILi2EEESB_EEEEENS5_IJNSA_ILi64EEENSA_ILi128EEENSA_ILi32EEEEEENS_12float_e4m3_tENS5_IJlSB_lEEESJ_SK_NS4_8TiledMMAINS4_8MMA_AtomIJNS4_10MMA_TraitsINS4_19SM100_MMA_F8F6F4_SSEJSJ_SJ_fSF_SG_NS4_17integral_constantINS4_4UMMA5MajorELSR_0EEESS_NSP_INSQ_7ScaleInELST_0EEESU_EEEEEENS4_6LayoutINS5_IJSB_SB_SB_EEENS5_IJNSA_ILi0EEESZ_SZ_EEEEENS5_IJNS4_10UnderscoreES12_S12_EEEEENS4_23SM90_TMA_LOAD_MULTICASTENS4_14ComposedLayoutINS4_7SwizzleILi1ELi4ELi3EEENS4_18smem_ptr_flag_bitsILi8EEENSX_INS5_IJNSA_ILi8EEESH_EEENS5_IJSH_SB_EEEEEEEvNS4_8identityENS4_13SM90_TMA_LOADES1F_vS1G_EENS_8epilogue10collective18CollectiveEpilogueINS1J_23Sm100TmaWarpSpecializedILi2ELi2ELi32ELb0ELb0EEEJSI_NS5_IJNSX_ISF_SB_EES1O_EEESJ_SK_SJ_SK_NS1J_6fusion15FusionCallbacksIS1N_NS1Q_17LinearCombinationISJ_fSJ_fLNS_15FloatRoundStyleE2EEESI_S1P_JEEENS4_5SM1004TMEM4LOAD26SM100_TMEM_LOAD_16dp32b32xES1H_NS16_INS17_ILi2ELi4ELi3EEES1A_NSX_INS5_IJS1B_SF_EEENS5_IJSF_SB_EEEEEEENS4_39AutoVectorizingCopyWithAssumedAlignmentILi128EEENS4_14SM90_TMA_STOREES24_S26_S26_EEEvvEEEEvNT_6ParamsE)
        .other          _ZN7cutlass13device_kernelINS_4gemm6kernel13GemmUniversalIN4cute5tupleIJiiiiEEENS1_10collective13CollectiveMmaINS1_35MainloopSm100TmaUmmaWarpSpecializedILi3ELi2ELi4ENS5_IJNS4_1CILi1EEENSA_ILi2EEESB_EEEEENS5_IJNSA_ILi64EEENSA_ILi128EEENSA_ILi32EEEEEENS_12float_e4m3_tENS5_IJlSB_lEEESJ_SK_NS4_8TiledMMAINS4_8MMA_AtomIJNS4_10MMA_TraitsINS4_19SM100_MMA_F8F6F4_SSEJSJ_SJ_fSF_SG_NS4_17integral_constantINS4_4UMMA5MajorELSR_0EEESS_NSP_INSQ_7ScaleInELST_0EEESU_EEEEEENS4_6LayoutINS5_IJSB_SB_SB_EEENS5_IJNSA_ILi0EEESZ_SZ_EEEEENS5_IJNS4_10UnderscoreES12_S12_EEEEENS4_23SM90_TMA_LOAD_MULTICASTENS4_14ComposedLayoutINS4_7SwizzleILi1ELi4ELi3EEENS4_18smem_ptr_flag_bitsILi8EEENSX_INS5_IJNSA_ILi8EEESH_EEENS5_IJSH_SB_EEEEEEEvNS4_8identityENS4_13SM90_TMA_LOADES1F_vS1G_EENS_8epilogue10collective18CollectiveEpilogueINS1J_23Sm100TmaWarpSpecializedILi2ELi2ELi32ELb0ELb0EEEJSI_NS5_IJNSX_ISF_SB_EES1O_EEESJ_SK_SJ_SK_NS1J_6fusion15FusionCallbacksIS1N_NS1Q_17LinearCombinationISJ_fSJ_fLNS_15FloatRoundStyleE2EEESI_S1P_JEEENS4_5SM1004TMEM4LOAD26SM100_TMEM_LOAD_16dp32b32xES1H_NS16_INS17_ILi2ELi4ELi3EEES1A_NSX_INS5_IJS1B_SF_EEENS5_IJSF_SB_EEEEEEENS4_39AutoVectorizingCopyWithAssumedAlignmentILi128EEENS4_14SM90_TMA_STOREES24_S26_S26_EEEvvEEEEvNT_6ParamsE,@"STO_CUDA_ENTRY STV_DEFAULT"
_ZN7cutlass13device_kernelINS_4gemm6kernel13GemmUniversalIN4cute5tupleIJiiiiEEENS1_10collective13CollectiveMmaINS1_35MainloopSm100TmaUmmaWarpSpecializedILi3ELi2ELi4ENS5_IJNS4_1CILi1EEENSA_ILi2EEESB_EEEEENS5_IJNSA_ILi64EEENSA_ILi128EEENSA_ILi32EEEEEENS_12float_e4m3_tENS5_IJlSB_lEEESJ_SK_NS4_8TiledMMAINS4_8MMA_AtomIJNS4_10MMA_TraitsINS4_19SM100_MMA_F8F6F4_SSEJSJ_SJ_fSF_SG_NS4_17integral_constantINS4_4UMMA5MajorELSR_0EEESS_NSP_INSQ_7ScaleInELST_0EEESU_EEEEEENS4_6LayoutINS5_IJSB_SB_SB_EEENS5_IJNSA_ILi0EEESZ_SZ_EEEEENS5_IJNS4_10UnderscoreES12_S12_EEEEENS4_23SM90_TMA_LOAD_MULTICASTENS4_14ComposedLayoutINS4_7SwizzleILi1ELi4ELi3EEENS4_18smem_ptr_flag_bitsILi8EEENSX_INS5_IJNSA_ILi8EEESH_EEENS5_IJSH_SB_EEEEEEEvNS4_8identityENS4_13SM90_TMA_LOADES1F_vS1G_EENS_8epilogue10collective18CollectiveEpilogueINS1J_23Sm100TmaWarpSpecializedILi2ELi2ELi32ELb0ELb0EEEJSI_NS5_IJNSX_ISF_SB_EES1O_EEESJ_SK_SJ_SK_NS1J_6fusion15FusionCallbacksIS1N_NS1Q_17LinearCombinationISJ_fSJ_fLNS_15FloatRoundStyleE2EEESI_S1P_JEEENS4_5SM1004TMEM4LOAD26SM100_TMEM_LOAD_16dp32b32xES1H_NS16_INS17_ILi2ELi4ELi3EEES1A_NSX_INS5_IJS1B_SF_EEENS5_IJSF_SB_EEEEEEENS4_39AutoVectorizingCopyWithAssumedAlignmentILi128EEENS4_14SM90_TMA_STOREES24_S26_S26_EEEvvEEEEvNT_6ParamsE:
[----:B------:R-:W1:Y:S01]  /*0000*/  LDC R1, c[0x0][0x37c] ;  /* 0x0000df00ff017b82 */ /* 0x000e620000000800 */
[----:B------:R-:W2:Y:S01]  /*0010*/  S2R R93, SR_TID.X ;  /* 0x00000000005d7919 */ /* 0x000ea20000002100 */
[----:B------:R-:W3:Y:S01]  /*0020*/  LDCU.64 UR8, c[0x0][0x890] ;  /* 0x00011200ff0877ac */ /* 0x000ee20008000a00 */
[----:B------:R-:W-:Y:S02]  /*0030*/  PRMT R84, RZ, 0x7610, R84 ;  /* 0x00007610ff547816 */ /* 0x000fe40000000054 */
[----:B------:R-:W-:Y:S01]  /*0040*/  ELECT P3, URZ, PT ;  /* 0x0000000000ff782f */ /* 0x000fe20003860000 */
[----:B---3--:R-:W-:-:S04]  /*0050*/  UISETP.NE.U32.AND UP0, UPT, UR8, URZ, UPT ;  /* 0x000000ff0800728c */ /* 0x008fc8000bf05070 */
[----:B------:R-:W-:Y:S01]  /*0060*/  UISETP.NE.AND.EX UP0, UPT, UR9, URZ, UPT, UP0 ;  /* 0x000000ff0900728c */ /* 0x000fe2000bf05300 */
[----:B--2---:R-:W-:-:S05]  /*0070*/  SHF.R.U32.HI R85, RZ, 0x5, R93 ;  /* 0x00000005ff557819 */ /* 0x004fca000001165d */
[----:B------:R-:W2:Y:S02]  /*0080*/  SHFL.IDX PT, R0, R85, RZ, 0x1f ;  /* 0x00001fff55007589 */ /* 0x000ea400000e0000 */
[----:B--2---:R-:W-:Y:S01]  /*0090*/  R2UR UR17, R0 ;  /* 0x00000000001172ca */ /* 0x004fe200000e0000 */
[----:B-1----:R-:W-:-:S14]  /*00a0*/  BRA.U UP0, `(.L_x_0) ;  /* 0x0000000100307547 */ /* 0x002fdc000b800000 */
[----:B------:R-:W1:Y:S02]  /*00b0*/  LDCU.64 UR4, c[0x0][0x888] ;  /* 0x00011100ff0477ac */ /* 0x000e640008000a00 */
[----:B-1----:R-:W-:-:S04]  /*00c0*/  UISETP.NE.U32.AND UP0, UPT, UR4, URZ, UPT ;  /* 0x000000ff0400728c */ /* 0x002fc8000bf05070 */
[----:B------:R-:W-:-:S09]  /*00d0*/  UISETP.NE.AND.EX UP0, UPT, UR5, URZ, UPT, UP0 ;  /* 0x000000ff0500728c */ /* 0x000fd2000bf05300 */
[----:B------:R-:W-:Y:S05]  /*00e0*/  BRA.U !UP0, `(.L_x_1) ;  /* 0x0000000108147547 */ /* 0x000fea000b800000 */
[----:B------:R-:W1:Y:S01]  /*00f0*/  LDC.64 R2, c[0x0][0x888] ;  /* 0x00022200ff027b82 */ /* 0x000e620000000a00 */
[----:B------:R-:W1:Y:S02]  /*0100*/  LDCU.64 UR4, c[0x0][0x358] ;  /* 0x00006b00ff0477ac */ /* 0x000e640008000a00 */
[----:B-1----:R1:W5:Y:S01]  /*0110*/  LDG.E R41, desc[UR4][R2.64] ;  /* 0x0000000402297981 */ /* 0x002362000c1e1900 */
[----:B------:R-:W-:Y:S01]  /*0120*/  HFMA2 R84, -RZ, RZ, 0, 5.9604644775390625e-08 ;  /* 0x00000001ff547431 */ /* 0x000fe200000001ff */
[----:B------:R-:W-:Y:S05]  /*0130*/  BRA `(.L_x_0) ;  /* 0x00000000000c7947 */ /* 0x000fea0003800000 */
.L_x_1:
[----:B------:R-:W1:Y:S01]  /*0140*/  LDCU UR4, c[0x0][0x880] ;  /* 0x00011000ff0477ac */ /* 0x000e620008000800 */
[----:B------:R-:W-:Y:S01]  /*0150*/  HFMA2 R84, -RZ, RZ, 0, 5.9604644775390625e-08 ;  /* 0x00000001ff547431 */ /* 0x000fe200000001ff */
[----:B-1----:R-:W-:-:S07]  /*0160*/  MOV R41, UR4 ;  /* 0x0000000400297c02 */ /* 0x002fce0008000f00 */
.L_x_0:
[----:B------:R-:W2:Y:S02]  /*0170*/  LDCU.64 UR4, c[0x0][0x8b0] ;  /* 0x00011600ff0477ac */ /* 0x000ea40008000a00 */
[----:B--2---:R-:W-:-:S04]  /*0180*/  UISETP.NE.U32.AND UP0, UPT, UR4, URZ, UPT ;  /* 0x000000ff0400728c */ /* 0x004fc8000bf05070 */
[----:B------:R-:W-:-:S09]  /*0190*/  UISETP.NE.AND.EX UP0, UPT, UR5, URZ, UPT, UP0 ;  /* 0x000000ff0500728c */ /* 0x000fd2000bf05300 */
[----:B------:R-:W-:Y:S05]  /*01a0*/  BRA.U UP0, `(.L_x_2) ;  /* 0x0000000100287547 */ /* 0x000fea000b800000 */
[----:B------:R-:W2:Y:S02]  /*01b0*/  LDCU.64 UR4, c[0x0][0x8a8] ;  /* 0x00011500ff0477ac */ /* 0x000ea40008000a00 */
[----:B--2---:R-:W-:-:S04]  /*01c0*/  UISETP.NE.U32.AND UP0, UPT, UR4, URZ, UPT ;  /* 0x000000ff0400728c */ /* 0x004fc8000bf05070 */
[----:B------:R-:W-:-:S09]  /*01d0*/  UISETP.NE.AND.EX UP0, UPT, UR5, URZ, UPT, UP0 ;  /* 0x000000ff0500728c */ /* 0x000fd2000bf05300 */
[----:B------:R-:W-:Y:S05]  /*01e0*/  BRA.U !UP0, `(.L_x_3) ;  /* 0x0000000108107547 */ /* 0x000fea000b800000 */
[----:B------:R-:W2:Y:S01]  /*01f0*/  LDC.64 R38, c[0x0][0x8a8] ;  /* 0x00022a00ff267b82 */ /* 0x000ea20000000a00 */
[----:B------:R-:W2:Y:S02]  /*0200*/  LDCU.64 UR4, c[0x0][0x358] ;  /* 0x00006b00ff0477ac */ /* 0x000ea40008000a00 */
[----:B--2---:R2:W5:Y:S01]  /*0210*/  LDG.E R38, desc[UR4][R38.64] ;  /* 0x0000000426267981 */ /* 0x004562000c1e1900 */
[----:B------:R-:W-:Y:S05]  /*0220*/  BRA `(.L_x_2) ;  /* 0x0000000000087947 */ /* 0x000fea0003800000 */
.L_x_3:
[----:B------:R-:W2:Y:S02]  /*0230*/  LDCU UR4, c[0x0][0x8a0] ;  /* 0x00011400ff0477ac */ /* 0x000ea40008000800 */
[----:B--2---:R-:W-:Y:S02]  /*0240*/  MOV R38, UR4 ;  /* 0x0000000400267c02 */ /* 0x004fe40008000f00 */
.L_x_2:
[----:B------:R-:W-:Y:S01]  /*0250*/  IMAD.U32 R0, RZ, RZ, UR17 ;  /* 0x00000011ff007e24 */ /* 0x000fe2000f8e00ff */
[----:B------:R-:W-:Y:S04]  /*0260*/  BSSY.RECONVERGENT B0, `(.L_x_4) ;  /* 0x000000c000007945 */ /* 0x000fe80003800200 */
[C---:B------:R-:W-:Y:S02]  /*0270*/  ISETP.NE.OR P1, PT, R0.reuse, 0x1, !P3 ;  /* 0x000000010000780c */ /* 0x040fe40005f25670 */
[----:B------:R-:W-:-:S11]  /*0280*/  ISETP.NE.OR P0, PT, R0, 0x3, !P3 ;  /* 0x000000030000780c */ /* 0x000fd60005f05670 */
[----:B------:R-:W-:Y:S05]  /*0290*/  @P1 BRA `(.L_x_5) ;  /* 0x0000000000201947 */ /* 0x000fea0003800000 */
[----:B------:R-:W3:Y:S02]  /*02a0*/  LDCU.64 UR4, c[0x0][0x348] ;  /* 0x00006900ff0477ac */ /* 0x000ee40008000a00 */
[----:B---3--:R-:W-:Y:S02]  /*02b0*/  UIADD3 UR6, UP1, UPT, UR4, 0x80, URZ ;  /* 0x0000008004067890 */ /* 0x008fe4000ff3e0ff */
[----:B------:R-:W-:Y:S02]  /*02c0*/  UIADD3 UR4, UP0, UPT, UR4, 0x180, URZ ;  /* 0x0000018004047890 */ /* 0x000fe4000ff1e0ff */
[----:B------:R-:W-:Y:S02]  /*02d0*/  UIADD3.X UR7, UPT, UPT, URZ, UR5, URZ, UP1, !UPT ;  /* 0x00000005ff077290 */ /* 0x000fe40008ffe4ff */
[----:B------:R-:W-:-:S07]  /*02e0*/  UIADD3.X UR5, UPT, UPT, URZ, UR5, URZ, UP0, !UPT ;  /* 0x00000005ff057290 */ /* 0x000fce00087fe4ff */
[----:B------:R3:W-:Y:S02]  /*02f0*/  UTMACCTL.PF [UR6] ;  /* 0x00000000060079b9 */ /* 0x0007e40008040000 */
[----:B------:R3:W-:Y:S02]  /*0300*/  UTMACCTL.PF [UR4] ;  /* 0x00000000040079b9 */ /* 0x0007e40008040000 */
[----:B---3--:R-:W-:Y:S01]  /*0310*/  NOP ;  /* 0x0000000000007918 */ /* 0x008fe20000000000 */
.L_x_5:
[----:B------:R-:W-:Y:S05]  /*0320*/  BSYNC.RECONVERGENT B0 ;  /* 0x0000000000007941 */ /* 0x000fea0003800200 */
.L_x_4:
[----:B------:R-:W-:Y:S04]  /*0330*/  BSSY.RECONVERGENT B0, `(.L_x_6) ;  /* 0x000000a000007945 */ /* 0x000fe80003800200 */
        /* <DEDUP_REMOVED lines=9> */
.L_x_7:
[----:B------:R-:W-:Y:S05]  /*03d0*/  BSYNC.RECONVERGENT B0 ;  /* 0x0000000000007941 */ /* 0x000fea0003800200 */
.L_x_6:
[----:B------:R-:W3:Y:S01]  /*03e0*/  LDCU.64 UR4, c[0x0][0x888] ;  /* 0x00011100ff0477ac */ /* 0x000ee20008000a00 */
[----:B------:R-:W-:Y:S02]  /*03f0*/  UISETP.EQ.U32.AND UP1, UPT, UR8, URZ, UPT ;  /* 0x000000ff0800728c */ /* 0x000fe4000bf22070 */
[----:B------:R-:W-:Y:S02]  /*0400*/  UPLOP3.LUT UP3, UPT, UPT, UPT, UPT, 0x80, 0x8 ;  /* 0x000000000008789c */ /* 0x000fe40003f6f070 */
[----:B---3--:R-:W-:-:S04]  /*0410*/  UISETP.NE.U32.AND UP0, UPT, UR4, URZ, UPT ;  /* 0x000000ff0400728c */ /* 0x008fc8000bf05070 */
[----:B------:R-:W-:-:S04]  /*0420*/  UISETP.NE.AND.EX UP0, UPT, UR5, URZ, UPT, UP0 ;  /* 0x000000ff0500728c */ /* 0x000fc8000bf05300 */
[----:B------:R-:W-:-:S04]  /*0430*/  UISETP.EQ.OR.EX UP2, UPT, UR9, URZ, !UP0, UP1 ;  /* 0x000000ff0900728c */ /* 0x000fc8000c742710 */
[----:B------:R-:W-:-:S06]  /*0440*/  UP2UR UR4, UPR, URZ, 0x4 ;  /* 0x00000004ff047883 */ /* 0x000fcc0008000000 */
[----:B------:R-:W-:Y:S01]  /*0450*/  MOV R86, UR4 ;  /* 0x0000000400567c02 */ /* 0x000fe20008000f00 */
[----:B------:R-:W-:Y:S06]  /*0460*/  BRA.U !UP2, `(.L_x_8) ;  /* 0x000000010a207547 */ /* 0x000fec000b800000 */
[----:B------:R-:W-:Y:S01]  /*0470*/  UISETP.NE.U32.AND UP1, UPT, UR8, URZ, UPT ;  /* 0x000000ff0800728c */ /* 0x000fe2000bf25070 */
[----:B-----5:R-:W-:Y:S01]  /*0480*/  FSETP.NEU.AND P0, PT, R41, RZ, PT ;  /* 0x000000ff2900720b */ /* 0x020fe20003f0d000 */
[----:B------:R-:W-:Y:S02]  /*0490*/  USEL UR4, URZ, 0xffffffff, UP0 ;  /* 0xffffffffff047887 */ /* 0x000fe40008000000 */
[----:B------:R-:W-:-:S10]  /*04a0*/  UISETP.NE.AND.EX UP1, UPT, UR9, URZ, UPT, UP1 ;  /* 0x000000ff0900728c */ /* 0x000fd4000bf25310 */
[----:B------:R-:W-:Y:S01]  /*04b0*/  VOTEU.ANY UP0, P0 ;  /* 0x0000000000ff7886 */ /* 0x000fe20000000100 */
[----:B------:R-:W-:-:S04]  /*04c0*/  @!UP1 USEL UR4, URZ, 0xffffffff, UP0 ;  /* 0xffffffffff049887 */ /* 0x000fc80008000000 */
[----:B------:R-:W-:-:S04]  /*04d0*/  ULOP3.LUT UR4, UR4, 0x1, URZ, 0xc0, !UPT ;  /* 0x0000000104047892 */ /* 0x000fc8000f8ec0ff */
[----:B------:R-:W-:-:S11]  /*04e0*/  UISETP.NE.U32.AND UP3, UPT, UR4, 0x1, UPT ;  /* 0x000000010400788c */ /* 0x000fd6000bf65070 */
.L_x_8:
[----:B-1----:R-:W1:Y:S01]  /*04f0*/  SHFL.IDX PT, R2, R85, RZ, 0x1f ;  /* 0x00001fff55027589 */ /* 0x002e6200000e0000 */
[----:B------:R-:W-:-:S04]  /*0500*/  UISETP.NE.AND UP0, UPT, UR17, 0x2, UPT ;  /* 0x000000021100788c */ /* 0x000fc8000bf05270 */
[----:B------:R-:W-:Y:S01]  /*0510*/  USEL UR38, URZ, 0x1, UP0 ;  /* 0x00000001ff267887 */ /* 0x000fe20008000000 */
[----:B-1----:R-:W-:-:S13]  /*0520*/  ISETP.NE.AND P0, PT, R2, RZ, PT ;  /* 0x000000ff0200720c */ /* 0x002fda0003f05270 */
[----:B------:R-:W-:Y:S05]  /*0530*/  @P0 BRA `(.L_x_9) ;  /* 0x0000000000500947 */ /* 0x000fea0003800000 */
[----:B------:R-:W1:Y:S01]  /*0540*/  S2UR UR4, SR_CgaCtaId ;  /* 0x00000000000479c3 */ /* 0x000e620000008800 */
[----:B------:R-:W-:Y:S01]  /*0550*/  UMOV UR5, 0x400 ;  /* 0x0000040000057882 */ /* 0x000fe20000000000 */
[----:B------:R-:W-:Y:S01]  /*0560*/  UMOV UR8, 0x1 ;  /* 0x0000000100087882 */ /* 0x000fe20000000000 */
[----:B------:R-:W-:Y:S01]  /*0570*/  UMOV UR6, 0x2 ;  /* 0x0000000200067882 */ /* 0x000fe20000000000 */
[----:B------:R-:W-:-:S04]  /*0580*/  UIADD3 UR8, UPT, UPT, -UR8, 0x100000, URZ ;  /* 0x0010000008087890 */ /* 0x000fc8000fffe1ff */
[----:B------:R-:W-:Y:S02]  /*0590*/  USHF.L.U32 UR9, UR8, 0xb, URZ ;  /* 0x0000000b08097899 */ /* 0x000fe400080006ff */
[----:B------:R-:W-:Y:S02]  /*05a0*/  USHF.L.U32 UR8, UR8, 0x1, URZ ;  /* 0x0000000108087899 */ /* 0x000fe400080006ff */
[----:B------:R-:W-:-:S04]  /*05b0*/  UIADD3 UR6, UPT, UPT, -UR6, 0x100000, URZ ;  /* 0x0010000006067890 */ /* 0x000fc8000fffe1ff */
[----:B------:R-:W-:Y:S02]  /*05c0*/  USHF.L.U32 UR7, UR6, 0xb, URZ ;  /* 0x0000000b06077899 */ /* 0x000fe400080006ff */
[----:B------:R-:W-:Y:S01]  /*05d0*/  USHF.L.U32 UR6, UR6, 0x1, URZ ;  /* 0x0000000106067899 */ /* 0x000fe200080006ff */
[----:B------:R-:W-:Y:S01]  /*05e0*/  ELECT P0, URZ, PT ;  /* 0x0000000000ff782f */ /* 0x000fe20003800000 */
[----:B-1----:R-:W-:Y:S01]  /*05f0*/  ULEA UR4, UR4, UR5, 0x18 ;  /* 0x0000000504047291 */ /* 0x002fe2000f8ec0ff */
[----:B------:R-:W1:Y:S11]  /*0600*/  FENCE.VIEW.ASYNC.S ;  /* 0x00000000000073c6 */ /* 0x000e760000000000 */
[----:B-1----:R1:W3:Y:S01]  /*0610*/  SYNCS.EXCH.64 URZ, [UR4], UR8 ;  /* 0x0000000804ff75b2 */ /* 0x0022e20008000100 */
[----:B------:R1:W4:Y:S01]  /*0620*/  SYNCS.EXCH.64 URZ, [UR4+0x18], UR6 ;  /* 0x0000180604ff75b2 */ /* 0x0003220008000100 */
[----:B------:R1:W1:Y:S01]  /*0630*/  SYNCS.EXCH.64 URZ, [UR4+0x8], UR8 ;  /* 0x0000080804ff75b2 */ /* 0x0002620008000100 */
[----:B------:R1:W1:Y:S01]  /*0640*/  SYNCS.EXCH.64 URZ, [UR4+0x20], UR6 ;  /* 0x0000200604ff75b2 */ /* 0x0002620008000100 */
[----:B------:R1:W1:Y:S01]  /*0650*/  SYNCS.EXCH.64 URZ, [UR4+0x10], UR8 ;  /* 0x0000100804ff75b2 */ /* 0x0002620008000100 */
[----:B------:R1:W1:Y:S01]  /*0660*/  SYNCS.EXCH.64 URZ, [UR4+0x28], UR6 ;  /* 0x0000280604ff75b2 */ /* 0x0002620008000100 */
[----:B------:R-:W-:Y:S01]  /*0670*/  NOP ;  /* 0x0000000000007918 */ /* 0x000fe20000000000 */
.L_x_9:
[----:B------:R-:W2:Y:S01]  /*0680*/  SHFL.IDX PT, R2, R85, RZ, 0x1f ;  /* 0x00001fff55027589 */ /* 0x000ea200000e0000 */
[----:B------:R-:W-:Y:S01]  /*0690*/  NOP ;  /* 0x0000000000007918 */ /* 0x000fe20000000000 */
[----:B--2---:R-:W-:-:S13]  /*06a0*/  ISETP.NE.AND P0, PT, R2, 0x1, PT ;  /* 0x000000010200780c */ /* 0x004fda0003f05270 */
[----:B------:R-:W-:Y:S05]  /*06b0*/  @P0 BRA `(.L_x_10) ;  /* 0x0000000000480947 */ /* 0x000fea0003800000 */
[----:B-1----:R-:W1:Y:S01]  /*06c0*/  S2UR UR4, SR_CgaCtaId ;  /* 0x00000000000479c3 */ /* 0x002e620000008800 */
        /* <DEDUP_REMOVED lines=12> */
[----:B-1----:R2:W1:Y:S01]  /*0790*/  SYNCS.EXCH.64 URZ, [UR4+0x30], UR8 ;  /* 0x0000300804ff75b2 */ /* 0x0024620008000100 */
[----:B------:R2:W1:Y:S01]  /*07a0*/  SYNCS.EXCH.64 URZ, [UR4+0x40], UR6 ;  /* 0x0000400604ff75b2 */ /* 0x0004620008000100 */
[----:B------:R2:W1:Y:S01]  /*07b0*/  SYNCS.EXCH.64 URZ, [UR4+0x38], UR8 ;  /* 0x0000380804ff75b2 */ /* 0x0004620008000100 */
[----:B------:R2:W1:Y:S02]  /*07c0*/  SYNCS.EXCH.64 URZ, [UR4+0x48], UR6 ;  /* 0x0000480604ff75b2 */ /* 0x0004640008000100 */
[----:B--2---:R-:W-:Y:S01]  /*07d0*/  NOP ;  /* 0x0000000000007918 */ /* 0x004fe20000000000 */
.L_x_10:
[----:B------:R-:W2:Y:S01]  /*07e0*/  SHFL.IDX PT, R2, R85, RZ, 0x1f ;  /* 0x00001fff55027589 */ /* 0x000ea200000e0000 */
[----:B------:R-:W-:Y:S01]  /*07f0*/  NOP ;  /* 0x0000000000007918 */ /* 0x000fe20000000000 */
[----:B--2---:R-:W-:-:S13]  /*0800*/  ISETP.NE.AND P0, PT, R2, 0x3, PT ;  /* 0x000000030200780c */ /* 0x004fda0003f05270 */
[----:B------:R-:W-:Y:S05]  /*0810*/  @P0 BRA `(.L_x_11) ;  /* 0x0000000000300947 */ /* 0x000fea0003800000 */
[----:B-1----:R-:W1:Y:S01]  /*0820*/  S2UR UR6, SR_CgaCtaId ;  /* 0x00000000000679c3 */ /* 0x002e620000008800 */
[----:B------:R-:W-:Y:S01]  /*0830*/  UMOV UR4, 0x400 ;  /* 0x0000040000047882 */ /* 0x000fe20000000000 */
[----:B------:R-:W-:Y:S01]  /*0840*/  UMOV UR5, 0x20 ;  /* 0x0000002000057882 */ /* 0x000fe20000000000 */
[----:B------:R-:W-:Y:S01]  /*0850*/  ELECT P0, URZ, PT ;  /* 0x0000000000ff782f */ /* 0x000fe20003800000 */
[----:B-1----:R-:W-:Y:S02]  /*0860*/  ULEA UR6, UR6, UR4, 0x18 ;  /* 0x0000000406067291 */ /* 0x002fe4000f8ec0ff */
[----:B------:R-:W-:-:S04]  /*0870*/  UIADD3 UR4, UPT, UPT, -UR5, 0x100000, URZ ;  /* 0x0010000005047890 */ /* 0x000fc8000fffe1ff */
[----:B------:R-:W-:Y:S02]  /*0880*/  USHF.L.U32 UR5, UR4, 0xb, URZ ;  /* 0x0000000b04057899 */ /* 0x000fe400080006ff */
[----:B------:R-:W-:Y:S01]  /*0890*/  USHF.L.U32 UR4, UR4, 0x1, URZ ;  /* 0x0000000104047899 */ /* 0x000fe200080006ff */
[----:B------:R-:W1:Y:S11]  /*08a0*/  FENCE.VIEW.ASYNC.S ;  /* 0x00000000000073c6 */ /* 0x000e760000000000 */
[----:B-1----:R2:W1:Y:S01]  /*08b0*/  SYNCS.EXCH.64 URZ, [UR6+0x50], UR4 ;  /* 0x0000500406ff75b2 */ /* 0x0024620008000100 */
[----:B------:R2:W1:Y:S02]  /*08c0*/  SYNCS.EXCH.64 URZ, [UR6+0x58], UR4 ;  /* 0x0000580406ff75b2 */ /* 0x0004640008000100 */
[----:B--2---:R-:W-:Y:S01]  /*08d0*/  NOP ;  /* 0x0000000000007918 */ /* 0x004fe20000000000 */
.L_x_11:
[----:B------:R-:W2:Y:S01]  /*08e0*/  SHFL.IDX PT, R2, R85, RZ, 0x1f ;  /* 0x00001fff55027589 */ /* 0x000ea200000e0000 */
[----:B------:R-:W-:Y:S01]  /*08f0*/  NOP ;  /* 0x0000000000007918 */ /* 0x000fe20000000000 */
[----:B--2---:R-:W-:-:S13]  /*0900*/  ISETP.NE.AND P0, PT, R2, 0x4, PT ;  /* 0x000000040200780c */ /* 0x004fda0003f05270 */
[----:B------:R-:W-:Y:S05]  /*0910*/  @P0 BRA `(.L_x_12) ;  /* 0x00000000004c0947 */ /* 0x000fea0003800000 */
[----:B-1----:R-:W1:Y:S01]  /*0920*/  S2UR UR6, SR_CgaCtaId ;  /* 0x00000000000679c3 */ /* 0x002e620000008800 */
[----:B------:R-:W-:Y:S01]  /*0930*/  UMOV UR4, 0x1e0 ;  /* 0x000001e000047882 */ /* 0x000fe20000000000 */
[----:B------:R-:W-:Y:S01]  /*0940*/  UMOV UR5, 0x400 ;  /* 0x0000040000057882 */ /* 0x000fe20000000000 */
[----:B------:R-:W-:Y:S01]  /*0950*/  USEL UR4, UR4, 0x1a0, UP3 ;  /* 0x000001a004047887 */ /* 0x000fe20009800000 */
[----:B------:R-:W-:Y:S01]  /*0960*/  UMOV UR8, 0x1 ;  /* 0x0000000100087882 */ /* 0x000fe20000000000 */
[----:B------:R-:W-:Y:S01]  /*0970*/  ELECT P0, URZ, PT ;  /* 0x0000000000ff782f */ /* 0x000fe20003800000 */
[----:B------:R-:W-:-:S04]  /*0980*/  UIADD3 UR8, UPT, UPT, -UR8, 0x100000, URZ ;  /* 0x0010000008087890 */ /* 0x000fc8000fffe1ff */
[----:B------:R-:W-:Y:S02]  /*0990*/  USHF.L.U32 UR9, UR8, 0xb, URZ ;  /* 0x0000000b08097899 */ /* 0x000fe400080006ff */
[----:B------:R-:W-:Y:S02]  /*09a0*/  USHF.L.U32 UR8, UR8, 0x1, URZ ;  /* 0x0000000108087899 */ /* 0x000fe400080006ff */
[----:B-1----:R-:W-:Y:S02]  /*09b0*/  ULEA UR6, UR6, UR5, 0x18 ;  /* 0x0000000506067291 */ /* 0x002fe4000f8ec0ff */
[----:B------:R-:W-:-:S04]  /*09c0*/  UIADD3 UR4, UPT, UPT, -UR4, 0x100000, URZ ;  /* 0x0010000004047890 */ /* 0x000fc8000fffe1ff */
[----:B------:R-:W-:Y:S02]  /*09d0*/  USHF.L.U32 UR5, UR4, 0xb, URZ ;  /* 0x0000000b04057899 */ /* 0x000fe400080006ff */
[----:B------:R-:W-:Y:S01]  /*09e0*/  USHF.L.U32 UR4, UR4, 0x1, URZ ;  /* 0x0000000104047899 */ /* 0x000fe200080006ff */
[----:B------:R-:W1:Y:S03]  /*09f0*/  FENCE.VIEW.ASYNC.S ;  /* 0x00000000000073c6 */ /* 0x000e660000000000 */
[----:B-1----:R2:W1:Y:S08]  /*0a00*/  SYNCS.EXCH.64 URZ, [UR6+0x60], UR8 ;  /* 0x0000600806ff75b2 */ /* 0x0024700008000100 */
[----:B------:R2:W1:Y:S01]  /*0a10*/  SYNCS.EXCH.64 URZ, [UR6+0x70], UR4 ;  /* 0x0000700406ff75b2 */ /* 0x0004620008000100 */
[----:B------:R2:W1:Y:S01]  /*0a20*/  SYNCS.EXCH.64 URZ, [UR6+0x68], UR8 ;  /* 0x0000680806ff75b2 */ /* 0x0004620008000100 */
[----:B------:R2:W1:Y:S02]  /*0a30*/  SYNCS.EXCH.64 URZ, [UR6+0x78], UR4 ;  /* 0x0000780406ff75b2 */ /* 0x0004640008000100 */
[----:B--2---:R-:W-:Y:S01]  /*0a40*/  NOP ;  /* 0x0000000000007918 */ /* 0x004fe20000000000 */
.L_x_12:
        /* <DEDUP_REMOVED lines=20> */
[----:B------:R2:W1:Y:S01]  /*0b90*/  SYNCS.EXCH.64 URZ, [UR4+0xa8], UR6 ;  /* 0x0000a80604ff75b2 */ /* 0x0004620008000100 */
[----:B------:R2:W1:Y:S01]  /*0ba0*/  SYNCS.EXCH.64 URZ, [UR4+0x90], UR8 ;  /* 0x0000900804ff75b2 */ /* 0x0004620008000100 */
[----:B------:R2:W1:Y:S01]  /*0bb0*/  SYNCS.EXCH.64 URZ, [UR4+0xb0], UR6 ;  /* 0x0000b00604ff75b2 */ /* 0x0004620008000100 */
[----:B------:R2:W1:Y:S01]  /*0bc0*/  SYNCS.EXCH.64 URZ, [UR4+0x98], UR8 ;  /* 0x0000980804ff75b2 */ /* 0x0004620008000100 */
[----:B------:R2:W1:Y:S02]  /*0bd0*/  SYNCS.EXCH.64 URZ, [UR4+0xb8], UR6 ;  /* 0x0000b80604ff75b2 */ /* 0x0004640008000100 */
[----:B--2---:R-:W-:Y:S01]  /*0be0*/  NOP ;  /* 0x0000000000007918 */ /* 0x004fe20000000000 */
.L_x_13:
[----:B------:R-:W2:Y:S01]  /*0bf0*/  SHFL.IDX PT, R2, R85, RZ, 0x1f ;  /* 0x00001fff55027589 */ /* 0x000ea200000e0000 */
[----:B------:R-:W-:Y:S01]  /*0c00*/  NOP ;  /* 0x0000000000007918 */ /* 0x000fe20000000000 */
[----:B--2---:R-:W-:-:S13]  /*0c10*/  ISETP.NE.AND P0, PT, R2, 0x3, PT ;  /* 0x000000030200780c */ /* 0x004fda0003f05270 */
[----:B------:R-:W-:Y:S05]  /*0c20*/  @P0 BRA `(.L_x_14) ;  /* 0x0000000000380947 */ /* 0x000fea0003800000 */
[----:B------:R-:W2:Y:S01]  /*0c30*/  S2UR UR5, SR_CgaCtaId ;  /* 0x00000000000579c3 */ /* 0x000ea20000008800 */
[----:B-1----:R-:W-:Y:S01]  /*0c40*/  UMOV UR4, 0x400 ;  /* 0x0000040000047882 */ /* 0x002fe20000000000 */
[----:B------:R-:W-:Y:S01]  /*0c50*/  UMOV UR6, 0x20 ;  /* 0x0000002000067882 */ /* 0x000fe20000000000 */
[----:B------:R-:W-:Y:S01]  /*0c60*/  ELECT P0, URZ, PT ;  /* 0x0000000000ff782f */ /* 0x000fe20003800000 */
[----:B------:R-:W-:-:S04]  /*0c70*/  UIADD3 UR6, UPT, UPT, -UR6, 0x100000, URZ ;  /* 0x0010000006067890 */ /* 0x000fc8000fffe1ff */
[----:B------:R-:W-:Y:S02]  /*0c80*/  USHF.L.U32 UR7, UR6, 0xb, URZ ;  /* 0x0000000b06077899 */ /* 0x000fe400080006ff */
[----:B------:R-:W-:Y:S02]  /*0c90*/  USHF.L.U32 UR6, UR6, 0x1, URZ ;  /* 0x0000000106067899 */ /* 0x000fe400080006ff */
[----:B--2---:R-:W-:Y:S01]  /*0ca0*/  ULEA UR4, UR5, UR4, 0x18 ;  /* 0x0000000405047291 */ /* 0x004fe2000f8ec0ff */
[----:B------:R-:W1:Y:S11]  /*0cb0*/  FENCE.VIEW.ASYNC.S ;  /* 0x00000000000073c6 */ /* 0x000e760000000000 */
[----:B-1----:R2:W1:Y:S01]  /*0cc0*/  SYNCS.EXCH.64 URZ, [UR4+0xc0], UR6 ;  /* 0x0000c00604ff75b2 */ /* 0x0024620008000100 */
[----:B------:R2:W1:Y:S01]  /*0cd0*/  SYNCS.EXCH.64 URZ, [UR4+0xd0], UR6 ;  /* 0x0000d00604ff75b2 */ /* 0x0004620008000100 */
[----:B------:R2:W1:Y:S01]  /*0ce0*/  SYNCS.EXCH.64 URZ, [UR4+0xc8], UR6 ;  /* 0x0000c80604ff75b2 */ /* 0x0004620008000100 */
[----:B------:R2:W1:Y:S02]  /*0cf0*/  SYNCS.EXCH.64 URZ, [UR4+0xd8], UR6 ;  /* 0x0000d80604ff75b2 */ /* 0x0004640008000100 */
[----:B--2---:R-:W-:Y:S01]  /*0d00*/  NOP ;  /* 0x0000000000007918 */ /* 0x004fe20000000000 */
.L_x_14:
[----:B-1----:R-:W1:Y:S01]  /*0d10*/  LDCU UR4, c[0x0][0x36c] ;  /* 0x00006d80ff0477ac */ /* 0x002e620008000800 */
[----:B------:R-:W-:Y:S01]  /*0d20*/  ISETP.NE.OR P3, PT, R0, 0x2, !P3 ;  /* 0x000000020000780c */ /* 0x000fe20005f65670 */
[----:B------:R-:W-:Y:S01]  /*0d30*/  NOP ;  /* 0x0000000000007918 */ /* 0x000fe20000000000 */
[----:B------:R-:W-:Y:S01]  /*0d40*/  LOP3.LUT R0, R93, 0x1f, RZ, 0xc0, !PT ;  /* 0x0000001f5d007812 */ /* 0x000fe200078ec0ff */
[----:B------:R-:W-:Y:S02]  /*0d50*/  UISETP.NE.AND UP4, UPT, UR17, URZ, UPT ;  /* 0x000000ff1100728c */ /* 0x000fe4000bf85270 */
[----:B-1----:R-:W-:-:S09]  /*0d60*/  UISETP.EQ.U32.AND UP5, UPT, UR4, 0x1, UPT ;  /* 0x000000010400788c */ /* 0x002fd2000bfa2070 */
[----:B------:R-:W-:Y:S05]  /*0d70*/  BRA.U !UP5, `(.L_x_15) ;  /* 0x000000010d087547 */ /* 0x000fea000b800000 */
[----:B---34-:R-:W-:Y:S01]  /*0d80*/  UCGABAR_ARV ;  /* 0x00000000000079c7 */ /* 0x018fe20008000000 */
[----:B------:R-:W-:Y:S05]  /*0d90*/  BRA `(.L_x_16) ;  /* 0x0000000000047947 */ /* 0x000fea0003800000 */
.L_x_15:
[----:B---34-:R-:W-:Y:S01]  /*0da0*/  NOP ;  /* 0x0000000000007918 */ /* 0x018fe20000000000 */
.L_x_16:
[----:B------:R-:W1:Y:S01]  /*0db0*/  S2UR UR7, SR_CTAID.X ;  /* 0x00000000000779c3 */ /* 0x000e620000002500 */
[----:B------:R-:W-:-:S05]  /*0dc0*/  CS2R.32 R3, SR_CgaSize ;  /* 0x0000000000037805 */ /* 0x000fca0000008a00 */
[----:B------:R-:W-:-:S05]  /*0dd0*/  IMAD R3, R3, -0xa0, RZ ;  /* 0xffffff6003037824 */ /* 0x000fca00078e02ff */
[----:B------:R-:W-:-:S14]  /*0de0*/  R2UR UR5, R3 ;  /* 0x00000000030572ca */ /* 0x000fdc00000e0000 */
[----:B------:R-:W2:Y:S01]  /*0df0*/  LDCU UR5, c[0x0][UR5+0x2b0] ;  /* 0x00005600050577ac */ /* 0x000ea20008000800 */
[----:B------:R-:W-:-:S05]  /*0e00*/  CS2R.32 R3, SR_CgaSize ;  /* 0x0000000000037805 */ /* 0x000fca0000008a00 */
[----:B------:R-:W-:-:S05]  /*0e10*/  IMAD R3, R3, -0xa0, RZ ;  /* 0xffffff6003037824 */ /* 0x000fca00078e02ff */
[----:B------:R-:W-:-:S14]  /*0e20*/  R2UR UR4, R3 ;  /* 0x00000000030472ca */ /* 0x000fdc00000e0000 */
[----:B------:R-:W3:Y:S01]  /*0e30*/  LDCU UR4, c[0x0][UR4+0x2b4] ;  /* 0x00005680040477ac */ /* 0x000ee20008000800 */
[----:B------:R-:W4:Y:S01]  /*0e40*/  S2UR UR8, SR_CTAID.Y ;  /* 0x00000000000879c3 */ /* 0x000f220000002600 */
[----:B------:R-:W3:Y:S01]  /*0e50*/  LDCU UR21, c[0x0][0xb24] ;  /* 0x00016480ff1577ac */ /* 0x000ee20008000800 */
[----:B------:R-:W-:-:S05]  /*0e60*/  CS2R.32 R3, SR_CgaSize ;  /* 0x0000000000037805 */ /* 0x000fca0000008a00 */
[----:B------:R-:W-:-:S05]  /*0e70*/  IMAD R3, R3, -0xa0, RZ ;  /* 0xffffff6003037824 */ /* 0x000fca00078e02ff */
[----:B------:R-:W-:-:S14]  /*0e80*/  R2UR UR62, R3 ;  /* 0x00000000033e72ca */ /* 0x000fdc00000e0000 */
[----:B------:R-:W4:Y:S01]  /*0e90*/  LDCU UR62, c[0x0][UR62+0x2a0] ;  /* 0x000054003e3e77ac */ /* 0x000f220008000800 */
[----:B------:R-:W4:Y:S01]  /*0ea0*/  S2UR UR9, SR_CgaCtaId ;  /* 0x00000000000979c3 */ /* 0x000f220000008800 */
[----:B------:R-:W-:-:S05]  /*0eb0*/  CS2R.32 R3, SR_CgaSize ;  /* 0x0000000000037805 */ /* 0x000fca0000008a00 */
[----:B------:R-:W-:-:S05]  /*0ec0*/  IMAD R3, R3, -0xa0, RZ ;  /* 0xffffff6003037824 */ /* 0x000fca00078e02ff */
[----:B------:R-:W-:-:S14]  /*0ed0*/  R2UR UR59, R3 ;  /* 0x00000000033b72ca */ /* 0x000fdc00000e0000 */
[----:B------:R-:W4:Y:S01]  /*0ee0*/  LDCU UR59, c[0x0][UR59+0x2a4] ;  /* 0x000054803b3b77ac */ /* 0x000f220008000800 */
[----:B------:R-:W4:Y:S01]  /*0ef0*/  LDCU UR42, c[0x0][0xb24] ;  /* 0x00016480ff2a77ac */ /* 0x000f220008000800 */
[----:B-1----:R-:W-:Y:S01]  /*0f00*/  I2FP.F32.U32 R3, UR7 ;  /* 0x0000000700037c45 */ /* 0x002fe20008201000 */
[----:B------:R-:W1:Y:S01]  /*0f10*/  S2UR UR36, SR_CTAID.Z ;  /* 0x00000000002479c3 */ /* 0x000e620000002700 */
[----:B------:R-:W1:Y:S03]  /*0f20*/  LDCU UR27, c[0x0][0xb30] ;  /* 0x00016600ff1b77ac */ /* 0x000e660008000800 */
[----:B--2---:R-:W-:Y:S01]  /*0f30*/  FMUL R3, R3, UR5 ;  /* 0x0000000503037c20 */ /* 0x004fe20008400000 */
[----:B---3--:R-:W-:Y:S01]  /*0f40*/  UISETP.GE.AND UP2, UPT, UR21, 0x1, UPT ;  /* 0x000000011500788c */ /* 0x008fe2000bf46270 */
[----:B----4-:R-:W-:Y:S01]  /*0f50*/  I2FP.F32.U32 R2, UR8 ;  /* 0x0000000800027c45 */ /* 0x010fe20008201000 */
[----:B------:R-:W-:Y:S01]  /*0f60*/  UMOV UR16, UR7 ;  /* 0x0000000700107c82 */ /* 0x000fe20008000000 */
[----:B------:R-:W-:-:S02]  /*0f70*/  UMOV UR20, UR8 ;  /* 0x0000000800147c82 */ /* 0x000fc40008000000 */
[----:B------:R-:W2:Y:S01]  /*0f80*/  F2I.U32.TRUNC.NTZ R3, R3 ;  /* 0x0000000300037305 */ /* 0x000ea2000020f000 */
[----:B------:R-:W-:Y:S01]  /*0f90*/  FMUL R2, R2, UR4 ;  /* 0x0000000402027c20 */ /* 0x000fe20008400000 */
[----:B------:R-:W-:-:S06]  /*0fa0*/  USHF.L.U32 UR28, UR9, 0xa, URZ ;  /* 0x0000000a091c7899 */ /* 0x000fcc00080006ff */
[----:B------:R-:W3:Y:S01]  /*0fb0*/  F2I.U32.TRUNC.NTZ R2, R2 ;  /* 0x0000000200027305 */ /* 0x000ee2000020f000 */
[----:B--2---:R-:W-:Y:S02]  /*0fc0*/  R2UR UR4, R3 ;  /* 0x00000000030472ca */ /* 0x004fe400000e0000 */
[----:B---3--:R-:W-:Y:S02]  /*0fd0*/  R2UR UR6, R2 ;  /* 0x00000000020672ca */ /* 0x008fe400000e0000 */
[----:B------:R-:W-:-:S09]  /*0fe0*/  PRMT R2, RZ, 0x7610, R2 ;  /* 0x00007610ff027816 */ /* 0x000fd20000000002 */
[----:B------:R-:W-:-:S04]  /*0ff0*/  UIADD3 UR5, UPT, UPT, -UR4, URZ, URZ ;  /* 0x000000ff04057290 */ /* 0x000fc8000fffe1ff */
[----:B------:R-:W-:Y:S02]  /*1000*/  UIMAD UR62, UR62, UR5, UR7 ;  /* 0x000000053e3e72a4 */ /* 0x000fe4000f8e0207 */
[----:B------:R-:W-:-:S04]  /*1010*/  UIADD3 UR4, UPT, UPT, -UR6, URZ, URZ ;  /* 0x000000ff06047290 */ /* 0x000fc8000fffe1ff */
[----:B------:R-:W-:Y:S01]  /*1020*/  UIMAD UR59, UR59, UR4, UR8 ;  /* 0x000000043b3b72a4 */ /* 0x000fe2000f8e0208 */
[----:B-1----:R-:W-:Y:S11]  /*1030*/  BRA.U UP4, `(.L_x_17) ;  /* 0x0000000104247547 */ /* 0x002ff6000b800000 */
[----:B------:R-:W-:Y:S02]  /*1040*/  UISETP.NE.AND UP0, UPT, UR59, URZ, UPT ;  /* 0x000000ff3b00728c */ /* 0x000fe4000bf05270 */
[----:B------:R-:W-:Y:S02]  /*1050*/  UISETP.NE.AND UP1, UPT, UR59, 0x1, UPT ;  /* 0x000000013b00788c */ /* 0x000fe4000bf25270 */
[----:B------:R-:W-:Y:S02]  /*1060*/  UISETP.EQ.OR UP0, UPT, UR62, URZ, !UP0 ;  /* 0x000000ff3e00728c */ /* 0x000fe4000c702670 */
[----:B------:R-:W-:Y:S02]  /*1070*/  USEL UR4, URZ, 0x2, UP1 ;  /* 0x00000002ff047887 */ /* 0x000fe40008800000 */
[----:B------:R-:W-:Y:S02]  /*1080*/  USEL UR5, URZ, 0x1, !UP0 ;  /* 0x00000001ff057887 */ /* 0x000fe4000c000000 */
[----:B------:R-:W-:-:S04]  /*1090*/  UISETP.NE.AND UP0, UPT, UR62, URZ, UPT ;  /* 0x000000ff3e00728c */ /* 0x000fc8000bf05270 */
[----:B------:R-:W-:-:S04]  /*10a0*/  USEL UR4, UR4, 0x2, UP0 ;  /* 0x0000000204047887 */ /* 0x000fc80008000000 */
[----:B------:R-:W-:-:S06]  /*10b0*/  UIADD3 UR4, UPT, UPT, UR5, UR4, URZ ;  /* 0x0000000405047290 */ /* 0x000fcc000fffe0ff */
[----:B------:R-:W-:Y:S02]  /*10c0*/  MOV R2, UR4 ;  /* 0x0000000400027c02 */ /* 0x000fe40008000f00 */
.L_x_17:
[----:B------:R-:W-:Y:S05]  /*10d0*/  BRA.U !UP2, `(.L_x_18) ;  /* 0x000000010ad47547 */ /* 0x000fea000b800000 */
[----:B------:R-:W1:Y:S01]  /*10e0*/  LDCU.128 UR12, c[0x0][0xb10] ;  /* 0x00016200ff0c77ac */ /* 0x000e620008000c00 */
[----:B------:R-:W2:Y:S01]  /*10f0*/  LDCU UR6, c[0x0][0x370] ;  /* 0x00006e00ff0677ac */ /* 0x000ea20008000800 */
[----:B------:R-:W3:Y:S01]  /*1100*/  LDCU UR5, c[0x0][0x374] ;  /* 0x00006e80ff0577ac */ /* 0x000ee20008000800 */
[----:B------:R-:W4:Y:S01]  /*1110*/  LDCU UR26, c[0x0][0xb0c] ;  /* 0x00016180ff1a77ac */ /* 0x000f220008000800 */
[----:B------:R-:W4:Y:S01]  /*1120*/  LDCU UR4, c[0x0][0xb20] ;  /* 0x00016400ff0477ac */ /* 0x000f220008000800 */
[----:B------:R-:W4:Y:S01]  /*1130*/  LDCU.64 UR8, c[0x0][0xb28] ;  /* 0x00016500ff0877ac */ /* 0x000f220008000a00 */
[----:B-1----:R-:W-:Y:S02]  /*1140*/  UISETP.NE.AND UP0, UPT, UR14, 0x1, UPT ;  /* 0x000000010e00788c */ /* 0x002fe4000bf05270 */
[----:B---3--:R-:W-:Y:S02]  /*1150*/  UIMAD.WIDE.U32 UR10, UR5, UR15, URZ ;  /* 0x0000000f050a72a5 */ /* 0x008fe4000f8e00ff */
[----:B--2---:R-:W-:-:S02]  /*1160*/  UIMAD.WIDE.U32 UR22, UR6, UR12, URZ ;  /* 0x0000000c061672a5 */ /* 0x004fc4000f8e00ff */
[----:B----4-:R-:W-:Y:S02]  /*1170*/  UISETP.NE.AND UP1, UPT, UR26, 0x1, UPT ;  /* 0x000000011a00788c */ /* 0x010fe4000bf25270 */
[----:B------:R-:W-:Y:S01]  /*1180*/  UISETP.NE.AND UP2, UPT, UR21, 0x1, UPT ;  /* 0x000000011500788c */ /* 0x000fe2000bf45270 */
[----:B------:R-:W-:Y:S02]  /*1190*/  UMOV UR10, UR11 ;  /* 0x0000000b000a7c82 */ /* 0x000fe40008000000 */
[----:B------:R-:W-:Y:S01]  /*11a0*/  UMOV UR22, UR23 ;  /* 0x0000001700167c82 */ /* 0x000fe20008000000 */
[----:B------:R-:W-:Y:S02]  /*11b0*/  @UP0 USHF.R.U32.HI UR5, URZ, UR4, UR10 ;  /* 0x00000004ff050299 */ /* 0x000fe4000801160a */
[----:B------:R-:W-:Y:S02]  /*11c0*/  UIMAD.WIDE.U32 UR24, UR20, UR15, URZ ;  /* 0x0000000f141872a5 */ /* 0x000fe4000f8e00ff */
[----:B------:R-:W-:-:S02]  /*11d0*/  UIMAD.WIDE.U32 UR10, UR5, UR8, URZ ;  /* 0x00000008050a72a5 */ /* 0x000fc4000f8e00ff */
[----:B------:R-:W-:Y:S02]  /*11e0*/  @UP1 USHF.R.U32.HI UR6, URZ, UR13, UR22 ;  /* 0x0000000dff061299 */ /* 0x000fe40008011616 */
[----:B------:R-:W-:Y:S02]  /*11f0*/  UIMAD.WIDE.U32 UR18, UR16, UR12, URZ ;  /* 0x0000000c101272a5 */ /* 0x000fe4000f8e00ff */
[----:B------:R-:W-:Y:S01]  /*1200*/  UIMAD.WIDE.U32 UR22, UR6, UR8, URZ ;  /* 0x00000008061672a5 */ /* 0x000fe2000f8e00ff */
[----:B------:R-:W-:Y:S01]  /*1210*/  UMOV UR24, UR25 ;  /* 0x0000001900187c82 */ /* 0x000fe20008000000 */
[----:B------:R-:W-:Y:S01]  /*1220*/  UMOV UR10, UR11 ;  /* 0x0000000b000a7c82 */ /* 0x000fe20008000000 */
[----:B------:R-:W-:Y:S02]  /*1230*/  USHF.R.U32.HI UR24, URZ, UR4, UR24 ;  /* 0x00000004ff187299 */ /* 0x000fe40008011618 */
[----:B------:R-:W-:Y:S02]  /*1240*/  @UP2 USHF.R.U32.HI UR5, URZ, UR9, UR10 ;  /* 0x00000009ff052299 */ /* 0x000fe4000801160a */
[----:B------:R-:W-:Y:S01]  /*1250*/  UMOV UR7, UR23 ;  /* 0x0000001700077c82 */ /* 0x000fe20008000000 */
[----:B------:R-:W-:Y:S01]  /*1260*/  UMOV UR18, UR19 ;  /* 0x0000001300127c82 */ /* 0x000fe20008000000 */
[----:B------:R-:W-:-:S02]  /*1270*/  @UP2 USHF.R.U32.HI UR6, URZ, UR9, UR7 ;  /* 0x00000009ff062299 */ /* 0x000fc40008011607 */
[----:B------:R-:W-:Y:S02]  /*1280*/  USHF.R.U32.HI UR13, URZ, UR13, UR18 ;  /* 0x0000000dff0d7299 */ /* 0x000fe40008011612 */
[----:B------:R-:W-:Y:S02]  /*1290*/  USEL UR4, UR20, UR24, !UP0 ;  /* 0x0000001814047287 */ /* 0x000fe4000c000000 */
[----:B------:R-:W-:Y:S02]  /*12a0*/  UIMAD UR7, UR5, UR21, URZ ;  /* 0x00000015050772a4 */ /* 0x000fe4000f8e02ff */
[----:B------:R-:W-:Y:S02]  /*12b0*/  USEL UR5, UR16, UR13, !UP1 ;  /* 0x0000000d10057287 */ /* 0x000fe4000c800000 */
[----:B------:R-:W-:Y:S02]  /*12c0*/  UIMAD UR12, UR6, UR21, URZ ;  /* 0x00000015060c72a4 */ /* 0x000fe4000f8e02ff */
[----:B------:R-:W-:-:S02]  /*12d0*/  UISETP.GE.AND UP0, UPT, UR4, UR7, UPT ;  /* 0x000000070400728c */ /* 0x000fc4000bf06270 */
[----:B------:R-:W-:Y:S02]  /*12e0*/  UIMAD.WIDE.U32 UR10, UR4, UR8, URZ ;  /* 0x00000008040a72a5 */ /* 0x000fe4000f8e00ff */
[----:B------:R-:W-:Y:S02]  /*12f0*/  UISETP.GE.OR UP0, UPT, UR5, UR12, UP0 ;  /* 0x0000000c0500728c */ /* 0x000fe40008706670 */
[----:B------:R-:W-:Y:S02]  /*1300*/  UIMAD.WIDE.U32 UR12, UR5, UR8, URZ ;  /* 0x00000008050c72a5 */ /* 0x000fe4000f8e00ff */
[----:B------:R-:W-:Y:S01]  /*1310*/  UIADD3 UR10, UPT, UPT, -UR4, URZ, URZ ;  /* 0x000000ff040a7290 */ /* 0x000fe2000fffe1ff */
[----:B------:R-:W-:Y:S01]  /*1320*/  UMOV UR8, UR11 ;  /* 0x0000000b00087c82 */ /* 0x000fe20008000000 */
[----:B------:R-:W-:Y:S02]  /*1330*/  UIADD3 UR11, UPT, UPT, -UR5, URZ, URZ ;  /* 0x000000ff050b7290 */ /* 0x000fe4000fffe1ff */
[----:B------:R-:W-:-:S03]  /*1340*/  USHF.R.U32.HI UR8, URZ, UR9, UR8 ;  /* 0x00000009ff087299 */ /* 0x000fc60008011608 */
[----:B------:R-:W-:Y:S01]  /*1350*/  @!UP0 UMOV UR7, UR13 ;  /* 0x0000000d00078c82 */ /* 0x000fe20008000000 */
[----:B------:R-:W-:Y:S02]  /*1360*/  UIMAD UR20, UR14, UR10, UR20 ;  /* 0x0000000a0e1472a4 */ /* 0x000fe4000f8e0214 */
[----:B------:R-:W-:Y:S02]  /*1370*/  USEL UR8, UR4, UR8, !UP2 ;  /* 0x0000000804087287 */ /* 0x000fe4000d000000 */
[----:B------:R-:W-:Y:S02]  /*1380*/  @!UP0 USHF.R.U32.HI UR7, URZ, UR9, UR7 ;  /* 0x00000009ff078299 */ /* 0x000fe40008011607 */
[----:B------:R-:W-:Y:S02]  /*1390*/  UIADD3 UR9, UPT, UPT, -UR8, URZ, URZ ;  /* 0x000000ff08097290 */ /* 0x000fe4000fffe1ff */
[----:B------:R-:W-:Y:S02]  /*13a0*/  @!UP0 USEL UR7, UR5, UR7, !UP2 ;  /* 0x0000000705078287 */ /* 0x000fe4000d000000 */
[----:B------:R-:W-:-:S02]  /*13b0*/  UIMAD UR9, UR21, UR9, UR4 ;  /* 0x00000009150972a4 */ /* 0x000fc4000f8e0204 */
[----:B------:R-:W-:Y:S02]  /*13c0*/  @!UP0 UIADD3 UR8, UPT, UPT, UR8, -UR7, URZ ;  /* 0x8000000708088290 */ /* 0x000fe4000fffe0ff */
[----:B------:R-:W-:Y:S02]  /*13d0*/  @!UP0 UIMAD UR6, UR9, UR6, UR7 ;  /* 0x00000006090682a4 */ /* 0x000fe4000f8e0207 */
[----:B------:R-:W-:Y:S02]  /*13e0*/  @!UP0 UIMAD UR4, UR8, UR21, UR5 ;  /* 0x00000015080482a4 */ /* 0x000fe4000f8e0205 */
[----:B------:R-:W-:Y:S02]  /*13f0*/  UIMAD UR16, UR26, UR11, UR16 ;  /* 0x0000000b1a1072a4 */ /* 0x000fe4000f8e0210 */
[----:B------:R-:W-:Y:S01]  /*1400*/  UIMAD UR20, UR4, UR14, UR20 ;  /* 0x0000000e041472a4 */ /* 0x000fe2000f8e0214 */
[----:B------:R-:W-:Y:S02]  /*1410*/  @!UP0 UMOV UR5, UR6 ;  /* 0x0000000600058c82 */ /* 0x000fe40008000000 */
[----:B------:R-:W-:-:S12]  /*1420*/  UIMAD UR16, UR5, UR26, UR16 ;  /* 0x0000001a051072a4 */ /* 0x000fd8000f8e0210 */
.L_x_18:
[----:B------:R-:W-:Y:S02]  /*1430*/  UISETP.NE.AND UP1, UPT, UR27, 0x1, UPT ;  /* 0x000000011b00788c */ /* 0x000fe4000bf25270 */
[----:B------:R-:W-:Y:S02]  /*1440*/  UISETP.NE.AND UP0, UPT, UR17, 0x2, UPT ;  /* 0x000000021100788c */ /* 0x000fe4000bf05270 */
[----:B------:R-:W-:-:S05]  /*1450*/  ULOP3.LUT UR28, UR28, 0x400, URZ, 0xc0, !UPT ;  /* 0x000004001c1c7892 */ /* 0x000fca000f8ec0ff */
[----:B------:R-:W-:Y:S07]  /*1460*/  BRA.U UP1, `(.L_x_19) ;  /* 0x0000000101447547 */ /* 0x000fee000b800000 */
[----:B------:R-:W1:Y:S01]  /*1470*/  LDCU.128 UR8, c[0x0][0xb10] ;  /* 0x00016200ff0877ac */ /* 0x000e620008000c00 */
[----:B------:R-:W2:Y:S01]  /*1480*/  LDCU UR12, c[0x0][0xb0c] ;  /* 0x00016180ff0c77ac */ /* 0x000ea20008000800 */
[----:B------:R-:W3:Y:S01]  /*1490*/  LDCU UR13, c[0x0][0xb20] ;  /* 0x00016400ff0d77ac */ /* 0x000ee20008000800 */
[----:B-1----:R-:W-:Y:S02]  /*14a0*/  UIMAD.WIDE.U32 UR6, UR16, UR8, URZ ;  /* 0x00000008100672a5 */ /* 0x002fe4000f8e00ff */
[----:B------:R-:W-:Y:S02]  /*14b0*/  UIMAD.WIDE.U32 UR4, UR20, UR11, URZ ;  /* 0x0000000b140472a5 */ /* 0x000fe4000f8e00ff */
[----:B--2---:R-:W-:Y:S02]  /*14c0*/  UISETP.NE.AND UP2, UPT, UR12, 0x1, UPT ;  /* 0x000000010c00788c */ /* 0x004fe4000bf45270 */
[----:B------:R-:W-:Y:S01]  /*14d0*/  UISETP.NE.AND UP1, UPT, UR10, 0x1, UPT ;  /* 0x000000010a00788c */ /* 0x000fe2000bf25270 */
[----:B------:R-:W-:-:S02]  /*14e0*/  UMOV UR6, UR7 ;  /* 0x0000000700067c82 */ /* 0x000fc40008000000 */
[----:B------:R-:W-:Y:S01]  /*14f0*/  UMOV UR4, UR5 ;  /* 0x0000000500047c82 */ /* 0x000fe20008000000 */
[----:B------:R-:W-:Y:S02]  /*1500*/  USHF.R.U32.HI UR6, URZ, UR9, UR6 ;  /* 0x00000009ff067299 */ /* 0x000fe40008011606 */
[----:B---3--:R-:W-:Y:S02]  /*1510*/  USHF.R.U32.HI UR4, URZ, UR13, UR4 ;  /* 0x0000000dff047299 */ /* 0x008fe40008011604 */
[----:B------:R-:W-:Y:S02]  /*1520*/  USEL UR5, UR16, UR6, !UP2 ;  /* 0x0000000610057287 */ /* 0x000fe4000d000000 */
[----:B------:R-:W-:-:S04]  /*1530*/  USEL UR4, UR20, UR4, !UP1 ;  /* 0x0000000414047287 */ /* 0x000fc8000c800000 */
[----:B------:R-:W-:Y:S02]  /*1540*/  UIADD3 UR6, UPT, UPT, UR5, -UR4, URZ ;  /* 0x8000000405067290 */ /* 0x000fe4000fffe0ff */
[----:B------:R-:W-:Y:S02]  /*1550*/  UIADD3 UR4, UPT, UPT, -UR5, UR4, URZ ;  /* 0x0000000405047290 */ /* 0x000fe4000fffe1ff */
[----:B------:R-:W-:Y:S02]  /*1560*/  UIMAD UR20, UR6, UR10, UR20 ;  /* 0x0000000a061472a4 */ /* 0x000fe4000f8e0214 */
[----:B------:R-:W-:-:S12]  /*1570*/  UIMAD UR16, UR4, UR12, UR16 ;  /* 0x0000000c041072a4 */ /* 0x000fd8000f8e0210 */
.L_x_19:
[----:B------:R-:W-:Y:S05]  /*1580*/  BRA.U !UP5, `(.L_x_20) ;  /* 0x000000010d0c7547 */ /* 0x000fea000b800000 */
[----:B------:R-:W-:Y:S01]  /*1590*/  UCGABAR_WAIT ;  /* 0x0000000000007dc7 */ /* 0x000fe20008000000 */
[----:B------:R-:W-:Y:S01]  /*15a0*/  CCTL.IVALL ;  /* 0x00000000ff00798f */ /* 0x000fe20002000000 */
[----:B------:R-:W-:Y:S05]  /*15b0*/  BRA `(.L_x_21) ;  /* 0x0000000000047947 */ /* 0x000fea0003800000 */
.L_x_20:
[----:B------:R-:W-:Y:S06]  /*15c0*/  BAR.SYNC.DEFER_BLOCKING 0x0 ;  /* 0x0000000000007b1d */ /* 0x000fec0000010000 */
.L_x_21:
[----:B------:R-:W-:Y:S05]  /*15d0*/  BRA.U UP0, `(.L_x_22) ;  /* 0x0000001100907547 */ /* 0x000fea000b800000 */
[----:B------:R-:W1:Y:S01]  /*15e0*/  LDCU UR6, c[0x0][0x38c] ;  /* 0x00007180ff0677ac */ /* 0x000e620008000800 */
[----:B------:R-:W2:Y:S01]  /*15f0*/  S2UR UR8, SR_CgaCtaId ;  /* 0x00000000000879c3 */ /* 0x000ea20000008800 */
[----:B------:R-:W-:Y:S01]  /*1600*/  PLOP3.LUT P1, PT, PT, PT, UP3, 0x80, 0x8 ;  /* 0x000000000008781c */ /* 0x000fe20003f2f038 */
[----:B------:R-:W-:Y:S01]  /*1610*/  IMAD.MOV.U32 R12, RZ, RZ, 0x1 ;  /* 0x00000001ff0c7424 */ /* 0x000fe200078e00ff */
[----:B------:R-:W-:Y:S01]  /*1620*/  UMOV UR7, 0x400 ;  /* 0x0000040000077882 */ /* 0x000fe20000000000 */
[----:B------:R-:W-:Y:S01]  /*1630*/  UISETP.NE.AND UP1, UPT, UR17, URZ, UPT ;  /* 0x000000ff1100728c */ /* 0x000fe2000bf25270 */
[----:B------:R-:W-:Y:S02]  /*1640*/  ISETP.EQ.OR P2, PT, R0, RZ, P3 ;  /* 0x000000ff0000720c */ /* 0x000fe40001f42670 */
[----:B------:R-:W-:Y:S02]  /*1650*/  CS2R R10, SRZ ;  /* 0x00000000000a7805 */ /* 0x000fe4000001ff00 */
[----:B------:R-:W-:Y:S01]  /*1660*/  PLOP3.LUT P1, PT, P1, PT, PT, 0x8, 0x80 ;  /* 0x000000000080781c */ /* 0x000fe20000f2e170 */
[----:B------:R-:W-:Y:S01]  /*1670*/  IMAD.MOV.U32 R9, RZ, RZ, RZ ;  /* 0x000000ffff097224 */ /* 0x000fe200078e00ff */
[----:B------:R-:W3:Y:S01]  /*1680*/  LDCU UR40, c[0x0][0x370] ;  /* 0x00006e00ff2877ac */ /* 0x000ee20008000800 */
[----:B------:R-:W-:Y:S01]  /*1690*/  IMAD.MOV.U32 R8, RZ, RZ, 0x1 ;  /* 0x00000001ff087424 */ /* 0x000fe200078e00ff */
[----:B------:R-:W4:Y:S01]  /*16a0*/  LDCU.64 UR26, c[0x0][0x348] ;  /* 0x00006900ff1a77ac */ /* 0x000f220008000a00 */
[----:B-1----:R-:W-:-:S02]  /*16b0*/  UIADD3 UR5, UPT, UPT, UR6, 0x1f, URZ ;  /* 0x0000001f06057890 */ /* 0x002fc4000fffe0ff */
[----:B------:R-:W-:Y:S02]  /*16c0*/  USHF.R.U32.HI UR45, URZ, 0x5, UR28 ;  /* 0x00000005ff2d7899 */ /* 0x000fe4000801161c */
[----:B------:R-:W-:Y:S02]  /*16d0*/  USHF.R.S32.HI UR4, URZ, 0x1f, UR5 ;  /* 0x0000001fff047899 */ /* 0x000fe40008011405 */
[----:B------:R-:W-:Y:S02]  /*16e0*/  UIADD3 UR46, UPT, UPT, UR6, 0x3e, URZ ;  /* 0x0000003e062e7890 */ /* 0x000fe4000fffe0ff */
[----:B------:R-:W-:Y:S02]  /*16f0*/  ULEA.HI UR4, UR4, UR5, URZ, 0x5 ;  /* 0x0000000504047291 */ /* 0x000fe4000f8f28ff */
[----:B--2---:R-:W-:Y:S02]  /*1700*/  ULEA UR7, UR8, UR7, 0x18 ;  /* 0x0000000708077291 */ /* 0x004fe4000f8ec0ff */
[----:B------:R-:W-:-:S02]  /*1710*/  USHF.R.S32.HI UR43, URZ, 0x5, UR4 ;  /* 0x00000005ff2b7899 */ /* 0x000fc40008011404 */
[----:B------:R-:W-:Y:S02]  /*1720*/  UIADD3 UR4, UPT, UPT, UR6, -0x1, URZ ;  /* 0xffffffff06047890 */ /* 0x000fe4000fffe0ff */
[----:B------:R-:W-:Y:S02]  /*1730*/  UISETP.LT.U32.AND UP0, UPT, UR43, 0x3, UPT ;  /* 0x000000032b00788c */ /* 0x000fe4000bf01070 */
[----:B------:R-:W-:Y:S02]  /*1740*/  UISETP.GE.U32.AND UP2, UPT, UR4, -0x3f, UPT ;  /* 0xffffffc10400788c */ /* 0x000fe4000bf46070 */
[----:B------:R-:W-:Y:S01]  /*1750*/  USEL UR41, UR43, 0x3, UP0 ;  /* 0x000000032b297887 */ /* 0x000fe20008000000 */
[----:B------:R-:W1:Y:S03]  /*1760*/  LDCU UR39, c[0x0][0x374] ;  /* 0x00006e80ff2777ac */ /* 0x000e660008000800 */
[----:B------:R-:W-:-:S02]  /*1770*/  UIADD3 UR21, UPT, UPT, UR41, -0x1, URZ ;  /* 0xffffffff29157890 */ /* 0x000fc4000fffe0ff */
[----:B------:R-:W-:-:S03]  /*1780*/  USEL UR24, UR38, 0x2, UP1 ;  /* 0x0000000226187887 */ /* 0x000fc60008800000 */
[----:B------:R-:W-:Y:S02]  /*1790*/  @UP2 UIADD3 UR21, UPT, UPT, UR41, URZ, URZ ;  /* 0x000000ff29152290 */ /* 0x000fe4000fffe0ff */
[----:B------:R-:W-:Y:S02]  /*17a0*/  UIADD3 UR29, UPT, UPT, UR7, 0x4400, UR28 ;  /* 0x00004400071d7890 */ /* 0x000fe4000fffe01c */
[----:B------:R-:W-:Y:S02]  /*17b0*/  UIADD3 UR44, UPT, UPT, UR43, -UR41, URZ ;  /* 0x800000292b2c7290 */ /* 0x000fe4000fffe0ff */
[----:B------:R-:W-:Y:S01]  /*17c0*/  UIADD3 UR21, UPT, UPT, UR21, 0x1, URZ ;  /* 0x0000000115157890 */ /* 0x000fe2000fffe0ff */
[----:B---34-:R-:W-:-:S11]  /*17d0*/  UMOV UR5, URZ ;  /* 0x000000ff00057c82 */ /* 0x018fd60008000000 */
.L_x_42:
[----:B------:R-:W2:Y:S02]  /*17e0*/  S2UR UR4, SR_CgaCtaId ;  /* 0x00000000000479c3 */ /* 0x000ea40000008800 */
[----:B--2---:R-:W-:-:S09]  /*17f0*/  UISETP.NE.AND UP0, UPT, UR4, URZ, UPT ;  /* 0x000000ff0400728c */ /* 0x004fd2000bf05270 */
[----:B-1----:R-:W-:Y:S05]  /*1800*/  BRA.U UP0, `(.L_x_23) ;  /* 0x0000000100287547 */ /* 0x002fea000b800000 */
[----:B------:R-:W-:Y:S02]  /*1810*/  LEA R0, R9, UR7, 0x3 ;  /* 0x0000000709007c11 */ /* 0x000fe4000f8e18ff */
[----:B------:R-:W-:-:S04]  /*1820*/  SHF.L.U32 R3, R8, 0x1f, RZ ;  /* 0x0000001f08037819 */ /* 0x000fc800000006ff */
[----:B------:R-:W2:Y:S02]  /*1830*/  SYNCS.PHASECHK.TRANS64.TRYWAIT P0, [R0+URZ+0xd0], R3 ;  /* 0x0000d003000075a7 */ /* 0x000ea400080011ff */
[----:B--2---:R-:W-:Y:S05]  /*1840*/  @!P0 BRA `(.L_x_24) ;  /* 0x0000005c00788947 */ /* 0x004fea0003800000 */
.L_x_111:
[----:B------:R3:W-:Y:S01]  /*1850*/  SYNCS.ARRIVE.TRANS64.A1T0 RZ, [R0+URZ+0xc0], RZ ;  /* 0x0000c0ff00ff79a7 */ /* 0x0007e200081000ff */
[----:B------:R-:W-:-:S05]  /*1860*/  VIADD R9, R9, 0x1 ;  /* 0x0000000109097836 */ /* 0x000fca0000000000 */
[----:B------:R-:W-:-:S04]  /*1870*/  ISETP.NE.AND P0, PT, R9, 0x2, PT ;  /* 0x000000020900780c */ /* 0x000fc80003f05270 */
[----:B--2---:R-:W-:Y:S02]  /*1880*/  SEL R3, RZ, 0x1, P0 ;  /* 0x00000001ff037807 */ /* 0x004fe40000000000 */
[----:B------:R-:W-:Y:S02]  /*1890*/  SEL R9, R9, RZ, P0 ;  /* 0x000000ff09097207 */ /* 0x000fe40000000000 */
[----:B------:R-:W-:-:S07]  /*18a0*/  LOP3.LUT R8, R8, R3, RZ, 0x3c, !PT ;  /* 0x0000000308087212 */ /* 0x000fce00078e3cff */
.L_x_23:
[----:B------:R-:W-:Y:S01]  /*18b0*/  ULEA UR4, UR5, UR7, 0x3 ;  /* 0x0000000705047291 */ /* 0x000fe2000f8e18ff */
[----:B---3--:R-:W-:Y:S01]  /*18c0*/  SHF.L.U32 R0, R12, 0x1f, RZ ;  /* 0x0000001f0c007819 */ /* 0x008fe200000006ff */
[----:B------:R-:W-:Y:S02]  /*18d0*/  UISETP.GE.U32.AND UP0, UPT, UR46, 0x3f, UPT ;  /* 0x0000003f2e00788c */ /* 0x000fe4000bf06070 */
[----:B------:R-:W-:Y:S02]  /*18e0*/  USHF.L.U32 UR11, UR20, 0x7, URZ ;  /* 0x00000007140b7899 */ /* 0x000fe400080006ff */
[----:B------:R-:W-:Y:S01]  /*18f0*/  ULEA UR35, UR16, UR45, 0x6 ;  /* 0x0000002d10237291 */ /* 0x000fe2000f8e30ff */
[----:B------:R-:W-:Y:S02]  /*1900*/  UMOV UR13, URZ ;  /* 0x000000ff000d7c82 */ /* 0x000fe40008000000 */
[----:B------:R2:W3:Y:S02]  /*1910*/  SYNCS.PHASECHK.TRANS64.TRYWAIT P0, [UR4+0x18], R0 ;  /* 0x00001800ff0075a7 */ /* 0x0004e40008001104 */
[----:B------:R-:W-:Y:S07]  /*1920*/  BRA.U !UP0, `(.L_x_25) ;  /* 0x0000000108bc7547 */ /* 0x000fee000b800000 */
[----:B------:R-:W-:Y:S01]  /*1930*/  UMOV UR6, URZ ;  /* 0x000000ff00067c82 */ /* 0x000fe20008000000 */
[----:B------:R-:W-:-:S05]  /*1940*/  UMOV UR4, UR5 ;  /* 0x0000000500047c82 */ /* 0x000fca0008000000 */
.L_x_31:
[----:B------:R-:W-:Y:S01]  /*1950*/  ULEA UR33, UR4, UR7, 0x3 ;  /* 0x0000000704217291 */ /* 0x000fe2000f8e18ff */
[----:B---3--:R-:W-:Y:S01]  /*1960*/  @!P3 MOV R2, 0x1800 ;  /* 0x000018000002b802 */ /* 0x008fe20000000f00 */
[----:B-1-3--:R-:W-:Y:S10]  /*1970*/  @P0 BRA `(.L_x_26) ;  /* 0x00000000000c0947 */ /* 0x00aff40003800000 */
[----:B------:R-:W-:-:S04]  /*1980*/  SHF.L.U32 R3, R12, 0x1f, RZ ;  /* 0x0000001f0c037819 */ /* 0x000fc800000006ff */
[----:B------:R-:W3:Y:S02]  /*1990*/  SYNCS.PHASECHK.TRANS64.TRYWAIT P0, [UR33+0x18], R3 ;  /* 0x00001803ff0075a7 */ /* 0x000ee40008001121 */
[----:B---3--:R-:W-:Y:S05]  /*19a0*/  @!P0 BRA `(.L_x_27) ;  /* 0x0000005c00348947 */ /* 0x008fea0003800000 */
.L_x_26:
[----:B------:R3:W-:Y:S01]  /*19b0*/  @!P3 SYNCS.ARRIVE.TRANS64 RZ, [UR33], R2 ;  /* 0x00000002ffffb9a7 */ /* 0x0007e20008000021 */
[----:B------:R-:W-:-:S04]  /*19c0*/  ULOP3.LUT UR5, UR24, 0x2, URZ, 0xfc, !UPT ;  /* 0x0000000218057892 */ /* 0x000fc8000f8efcff */
[----:B------:R-:W-:-:S09]  /*19d0*/  UISETP.NE.AND UP0, UPT, UR5, 0x2, UPT ;  /* 0x000000020500788c */ /* 0x000fd2000bf05270 */
[----:B------:R-:W-:Y:S05]  /*19e0*/  BRA.U UP0, `(.L_x_28) ;  /* 0x0000000100047547 */ /* 0x000fea000b800000 */
[----:B-1----:R-:W-:Y:S05]  /*19f0*/  BPT.TRAP 0x1 ;  /* 0x000000040000795c */ /* 0x002fea0000300000 */
.L_x_28:
[----:B------:R-:W-:Y:S04]  /*1a00*/  BSSY.RECONVERGENT B0, `(.L_x_29) ;  /* 0x0000003000007945 */ /* 0x000fe80003800200 */
[----:B------:R-:W-:Y:S05]  /*1a10*/  @P2 BRA `(.L_x_30) ;  /* 0x0000000000042947 */ /* 0x000fea0003800000 */
[----:B-1----:R-:W-:Y:S05]  /*1a20*/  BPT.TRAP 0x1 ;  /* 0x000000040000795c */ /* 0x002fea0000300000 */
.L_x_30:
[----:B-1----:R-:W-:Y:S05]  /*1a30*/  BSYNC.RECONVERGENT B0 ;  /* 0x0000000000007941 */ /* 0x002fea0003800200 */
.L_x_29:
[----:B------:R-:W-:Y:S02]  /*1a40*/  UIADD3 UR5, UPT, UPT, UR4, 0x1, URZ ;  /* 0x0000000104057890 */ /* 0x000fe4000fffe0ff */
[----:B------:R-:W-:Y:S02]  /*1a50*/  ULEA UR32, UR4, UR28, 0xb ;  /* 0x0000001c04207291 */ /* 0x000fe4000f8e58ff */
[----:B------:R-:W-:Y:S02]  /*1a60*/  UISETP.NE.AND UP0, UPT, UR5, 0x3, UPT ;  /* 0x000000030500788c */ /* 0x000fe4000bf05270 */
[----:B------:R-:W-:Y:S02]  /*1a70*/  UIADD3 UR16, UP1, UPT, UR26, 0x80, URZ ;  /* 0x000000801a107890 */ /* 0x000fe4000ff3e0ff */
[----:B------:R-:W-:Y:S02]  /*1a80*/  USEL UR9, URZ, 0x1, UP0 ;  /* 0x00000001ff097887 */ /* 0x000fe40008000000 */
[----:B------:R-:W-:-:S02]  /*1a90*/  USEL UR5, UR5, URZ, UP0 ;  /* 0x000000ff05057287 */ /* 0x000fc40008000000 */
[----:B------:R-:W-:Y:S02]  /*1aa0*/  UIADD3 UR14, UP0, UPT, UR26, 0x180, URZ ;  /* 0x000001801a0e7890 */ /* 0x000fe4000ff1e0ff */
[----:B------:R-:W-:Y:S01]  /*1ab0*/  ULEA UR8, UR5, UR7, 0x3 ;  /* 0x0000000705087291 */ /* 0x000fe2000f8e18ff */
[----:B------:R-:W-:Y:S01]  /*1ac0*/  LOP3.LUT R12, R12, UR9, RZ, 0x3c, !PT ;  /* 0x000000090c0c7c12 */ /* 0x000fe2000f8e3cff */
[----:B------:R-:W-:Y:S02]  /*1ad0*/  USHF.L.U32 UR34, UR6, 0x5, URZ ;  /* 0x0000000506227899 */ /* 0x000fe400080006ff */
[----:B------:R-:W-:Y:S01]  /*1ae0*/  UIADD3.X UR17, UPT, UPT, URZ, UR27, URZ, UP1, !UPT ;  /* 0x0000001bff117290 */ /* 0x000fe20008ffe4ff */
[----:B--2---:R-:W-:Y:S01]  /*1af0*/  SHF.L.U32 R0, R12, 0x1f, RZ ;  /* 0x0000001f0c007819 */ /* 0x004fe200000006ff */
[----:B------:R-:W-:Y:S02]  /*1b00*/  UIADD3 UR32, UPT, UPT, UR7, 0x4400, UR32 ;  /* 0x0000440007207890 */ /* 0x000fe4000fffe020 */
[----:B------:R-:W-:Y:S01]  /*1b10*/  UIADD3.X UR15, UPT, UPT, URZ, UR27, URZ, UP0, !UPT ;  /* 0x0000001bff0f7290 */ /* 0x000fe200087fe4ff */
[----:B------:R4:W1:Y:S01]  /*1b20*/  SYNCS.PHASECHK.TRANS64.TRYWAIT P0, [UR8+0x18], R0 ;  /* 0x00001800ff0075a7 */ /* 0x0008620008001108 */
[----:B------:R-:W-:Y:S01]  /*1b30*/  ULEA UR8, UR4, UR7, 0xc ;  /* 0x0000000704087291 */ /* 0x000fe2000f8e60ff */
[----:B------:R-:W-:Y:S01]  /*1b40*/  UMOV UR13, 0x30000 ;  /* 0x00030000000d7882 */ /* 0x000fe20000000000 */
[----:B------:R-:W-:-:S02]  /*1b50*/  UMOV UR18, 0x0 ;  /* 0x0000000000127882 */ /* 0x000fc40000000000 */
[----:B------:R-:W-:Y:S01]  /*1b60*/  UIADD3 UR8, UPT, UPT, UR8, 0x5c00, URZ ;  /* 0x00005c0008087890 */ /* 0x000fe2000fffe0ff */
[----:B------:R-:W-:Y:S01]  /*1b70*/  UMOV UR19, 0x10000000 ;  /* 0x1000000000137882 */ /* 0x000fe20000000000 */
[----:B------:R-:W-:Y:S01]  /*1b80*/  UMOV UR12, UR36 ;  /* 0x00000024000c7c82 */ /* 0x000fe20008000000 */
[----:B------:R-:W-:Y:S01]  /*1b90*/  UMOV UR9, UR33 ;  /* 0x0000002100097c82 */ /* 0x000fe20008000000 */
[----:B------:R-:W-:Y:S01]  /*1ba0*/  UMOV UR10, UR34 ;  /* 0x00000022000a7c82 */ /* 0x000fe20008000000 */
[----:B------:R2:W-:Y:S01]  /*1bb0*/  UTMALDG.3D.MULTICAST [UR32], [UR16], UR13, desc[UR18] ;  /* 0x00001220100073b4 */ /* 0x0005e2000801180d */
[----:B------:R-:W-:Y:S01]  /*1bc0*/  UIADD3 UR6, UPT, UPT, UR6, 0x1, URZ ;  /* 0x0000000106067890 */ /* 0x000fe2000fffe0ff */
[----:B------:R-:W-:-:S03]  /*1bd0*/  UMOV UR4, UR5 ;  /* 0x0000000500047c82 */ /* 0x000fc60008000000 */
[----:B------:R-:W-:Y:S01]  /*1be0*/  UISETP.NE.AND UP0, UPT, UR6, UR21, UPT ;  /* 0x000000150600728c */ /* 0x000fe2000bf05270 */
[----:B------:R4:W-:Y:S01]  /*1bf0*/  UTMALDG.3D [UR8], [UR14], desc[UR18] ;  /* 0x000012080e0075b4 */ /* 0x0009e20008011000 */
[----:B--2---:R-:W-:-:S07]  /*1c00*/  UMOV UR13, UR21 ;  /* 0x00000015000d7c82 */ /* 0x004fce0008000000 */
[----:B----4-:R-:W-:Y:S05]  /*1c10*/  BRA.U UP0, `(.L_x_31) ;  /* 0xfffffffd004c7547 */ /* 0x010fea000b83ffff */
.L_x_25:
[----:B------:R-:W-:Y:S01]  /*1c20*/  ULEA UR4, UR5, UR7, 0x3 ;  /* 0x0000000705047291 */ /* 0x000fe2000f8e18ff */
[----:B--2---:R-:W-:Y:S01]  /*1c30*/  SHF.L.U32 R0, R12, 0x1f, RZ ;  /* 0x0000001f0c007819 */ /* 0x004fe200000006ff */
[----:B------:R-:W-:Y:S01]  /*1c40*/  @!P1 SYNCS.ARRIVE.TRANS64.A1T0 RZ, [UR7+0x58], RZ ;  /* 0x000058ffffff99a7 */ /* 0x000fe20008100007 */
[----:B------:R-:W-:-:S06]  /*1c50*/  UISETP.GT.AND UP0, UPT, UR43, UR41, UPT ;  /* 0x000000292b00728c */ /* 0x000fcc000bf04270 */
[----:B-1-3--:R1:W2:Y:S03]  /*1c60*/  SYNCS.PHASECHK.TRANS64.TRYWAIT P0, [UR4+0x18], R0 ;  /* 0x00001800ff0075a7 */ /* 0x00a2a60008001104 */
[----:B------:R-:W-:Y:S05]  /*1c70*/  BRA.U !UP0, `(.L_x_32) ;  /* 0x0000000108bc7547 */ /* 0x000fea000b800000 */
[----:B------:R-:W-:Y:S01]  /*1c80*/  UIADD3 UR25, UPT, UPT, UR44, UR13, URZ ;  /* 0x0000000d2c197290 */ /* 0x000fe2000fffe0ff */
[----:B------:R-:W-:-:S11]  /*1c90*/  UMOV UR4, UR5 ;  /* 0x0000000500047c82 */ /* 0x000fd60008000000 */
.L_x_38:
[----:B------:R-:W-:Y:S01]  /*1ca0*/  ULEA UR17, UR4, UR7, 0x3 ;  /* 0x0000000704117291 */ /* 0x000fe2000f8e18ff */
[----:B--2---:R-:W-:Y:S01]  /*1cb0*/  @!P3 MOV R2, 0x1800 ;  /* 0x000018000002b802 */ /* 0x004fe20000000f00 */
[----:B--2-4-:R-:W-:Y:S10]  /*1cc0*/  @P0 BRA `(.L_x_33) ;  /* 0x00000000000c0947 */ /* 0x014ff40003800000 */
[----:B------:R-:W-:-:S04]  /*1cd0*/  SHF.L.U32 R3, R12, 0x1f, RZ ;  /* 0x0000001f0c037819 */ /* 0x000fc800000006ff */
[----:B------:R-:W2:Y:S02]  /*1ce0*/  SYNCS.PHASECHK.TRANS64.TRYWAIT P0, [UR17+0x18], R3 ;  /* 0x00001803ff0075a7 */ /* 0x000ea40008001111 */
[----:B--2---:R-:W-:Y:S05]  /*1cf0*/  @!P0 BRA `(.L_x_34) ;  /* 0x0000005800788947 */ /* 0x004fea0003800000 */
.L_x_33:
[----:B------:R2:W-:Y:S01]  /*1d00*/  @!P3 SYNCS.ARRIVE.TRANS64 RZ, [UR17], R2 ;  /* 0x00000002ffffb9a7 */ /* 0x0005e20008000011 */
[----:B------:R-:W-:-:S04]  /*1d10*/  ULOP3.LUT UR5, UR24, 0x2, URZ, 0xfc, !UPT ;  /* 0x0000000218057892 */ /* 0x000fc8000f8efcff */
[----:B------:R-:W-:-:S09]  /*1d20*/  UISETP.NE.AND UP0, UPT, UR5, 0x2, UPT ;  /* 0x000000020500788c */ /* 0x000fd2000bf05270 */
[----:B------:R-:W-:Y:S05]  /*1d30*/  BRA.U UP0, `(.L_x_35) ;  /* 0x0000000100047547 */ /* 0x000fea000b800000 */
[----:B------:R-:W-:Y:S05]  /*1d40*/  BPT.TRAP 0x1 ;  /* 0x000000040000795c */ /* 0x000fea0000300000 */
.L_x_35:
[----:B------:R-:W-:Y:S04]  /*1d50*/  BSSY.RECONVERGENT B0, `(.L_x_36) ;  /* 0x0000003000007945 */ /* 0x000fe80003800200 */
[----:B------:R-:W-:Y:S05]  /*1d60*/  @P2 BRA `(.L_x_37) ;  /* 0x0000000000042947 */ /* 0x000fea0003800000 */
[----:B------:R-:W-:Y:S05]  /*1d70*/  BPT.TRAP 0x1 ;  /* 0x000000040000795c */ /* 0x000fea0000300000 */
.L_x_37:
[----:B------:R-:W-:Y:S05]  /*1d80*/  BSYNC.RECONVERGENT B0 ;  /* 0x0000000000007941 */ /* 0x000fea0003800200 */
.L_x_36:
[----:B------:R-:W-:Y:S02]  /*1d90*/  UIADD3 UR5, UPT, UPT, UR4, 0x1, URZ ;  /* 0x0000000104057890 */ /* 0x000fe4000fffe0ff */
[----:B------:R-:W-:Y:S02]  /*1da0*/  UIADD3 UR14, UP1, UPT, UR26, 0x80, URZ ;  /* 0x000000801a0e7890 */ /* 0x000fe4000ff3e0ff */
[----:B------:R-:W-:Y:S02]  /*1db0*/  UISETP.NE.AND UP0, UPT, UR5, 0x3, UPT ;  /* 0x000000030500788c */ /* 0x000fe4000bf05270 */
[----:B------:R-:W-:Y:S02]  /*1dc0*/  USHF.L.U32 UR18, UR13, 0x5, URZ ;  /* 0x000000050d127899 */ /* 0x000fe400080006ff */
[----:B------:R-:W-:Y:S02]  /*1dd0*/  USEL UR8, URZ, 0x1, UP0 ;  /* 0x00000001ff087887 */ /* 0x000fe40008000000 */
[----:B------:R-:W-:-:S02]  /*1de0*/  USEL UR5, UR5, URZ, UP0 ;  /* 0x000000ff05057287 */ /* 0x000fc40008000000 */
[----:B------:R-:W-:Y:S02]  /*1df0*/  UIADD3 UR22, UP0, UPT, UR26, 0x180, URZ ;  /* 0x000001801a167890 */ /* 0x000fe4000ff1e0ff */
[----:B------:R-:W-:Y:S01]  /*1e00*/  LOP3.LUT R12, R12, UR8, RZ, 0x3c, !PT ;  /* 0x000000080c0c7c12 */ /* 0x000fe2000f8e3cff */
[----:B------:R-:W-:Y:S02]  /*1e10*/  ULEA UR6, UR5, UR7, 0x3 ;  /* 0x0000000705067291 */ /* 0x000fe4000f8e18ff */
[----:B------:R-:W-:Y:S01]  /*1e20*/  ULEA UR8, UR4, UR7, 0xc ;  /* 0x0000000704087291 */ /* 0x000fe2000f8e60ff */
[----:B-1----:R-:W-:Y:S01]  /*1e30*/  SHF.L.U32 R0, R12, 0x1f, RZ ;  /* 0x0000001f0c007819 */ /* 0x002fe200000006ff */
[----:B------:R-:W-:Y:S02]  /*1e40*/  ULEA UR16, UR4, UR29, 0xb ;  /* 0x0000001d04107291 */ /* 0x000fe4000f8e58ff */
[----:B------:R-:W-:Y:S02]  /*1e50*/  UIADD3.X UR15, UPT, UPT, URZ, UR27, URZ, UP1, !UPT ;  /* 0x0000001bff0f7290 */ /* 0x000fe40008ffe4ff */
[----:B------:R-:W-:Y:S01]  /*1e60*/  UIADD3 UR8, UPT, UPT, UR8, 0x5c00, URZ ;  /* 0x00005c0008087890 */ /* 0x000fe2000fffe0ff */
[----:B------:R3:W4:Y:S01]  /*1e70*/  SYNCS.PHASECHK.TRANS64.TRYWAIT P0, [UR6+0x18], R0 ;  /* 0x00001800ff0075a7 */ /* 0x0007220008001106 */
[----:B------:R-:W-:Y:S01]  /*1e80*/  UIADD3.X UR23, UPT, UPT, URZ, UR27, URZ, UP0, !UPT ;  /* 0x0000001bff177290 */ /* 0x000fe200087fe4ff */
[----:B------:R-:W-:Y:S01]  /*1e90*/  UMOV UR6, 0x30000 ;  /* 0x0003000000067882 */ /* 0x000fe20000000000 */
[----:B------:R-:W-:Y:S01]  /*1ea0*/  UMOV UR30, 0x0 ;  /* 0x00000000001e7882 */ /* 0x000fe20000000000 */
[----:B------:R-:W-:Y:S01]  /*1eb0*/  UMOV UR31, 0x10000000 ;  /* 0x10000000001f7882 */ /* 0x000fe20000000000 */
[----:B------:R-:W-:Y:S01]  /*1ec0*/  UMOV UR19, UR35 ;  /* 0x0000002300137c82 */ /* 0x000fe20008000000 */
[----:B------:R-:W-:Y:S01]  /*1ed0*/  UMOV UR20, UR36 ;  /* 0x0000002400147c82 */ /* 0x000fe20008000000 */
[----:B------:R-:W-:Y:S01]  /*1ee0*/  UMOV UR12, UR36 ;  /* 0x00000024000c7c82 */ /* 0x000fe20008000000 */
[----:B------:R-:W-:Y:S01]  /*1ef0*/  UMOV UR9, UR17 ;  /* 0x0000001100097c82 */ /* 0x000fe20008000000 */
[----:B------:R-:W-:Y:S01]  /*1f00*/  UMOV UR10, UR18 ;  /* 0x00000012000a7c82 */ /* 0x000fe20008000000 */
[----:B------:R3:W-:Y:S01]  /*1f10*/  UTMALDG.3D.MULTICAST [UR16], [UR14], UR6, desc[UR30] ;  /* 0x00001e100e0073b4 */ /* 0x0007e20008011806 */
[----:B------:R-:W-:Y:S01]  /*1f20*/  UIADD3 UR13, UPT, UPT, UR13, 0x1, URZ ;  /* 0x000000010d0d7890 */ /* 0x000fe2000fffe0ff */
[----:B------:R-:W-:-:S03]  /*1f30*/  UMOV UR4, UR5 ;  /* 0x0000000500047c82 */ /* 0x000fc60008000000 */
[----:B------:R-:W-:Y:S01]  /*1f40*/  UISETP.NE.AND UP0, UPT, UR13, UR25, UPT ;  /* 0x000000190d00728c */ /* 0x000fe2000bf05270 */
[----:B------:R3:W-:Y:S08]  /*1f50*/  UTMALDG.3D [UR8], [UR22], desc[UR30] ;  /* 0x00001e08160075b4 */ /* 0x0007f00008011000 */
[----:B---3--:R-:W-:Y:S05]  /*1f60*/  BRA.U UP0, `(.L_x_38) ;  /* 0xfffffffd004c7547 */ /* 0x008fea000b83ffff */
.L_x_32:
[C---:B------:R-:W-:Y:S01]  /*1f70*/  LEA R3, R11.reuse, UR7, 0x3 ;  /* 0x000000070b037c11 */ /* 0x040fe2000f8e18ff */
[----:B------:R-:W-:Y:S01]  /*1f80*/  NOP ;  /* 0x0000000000007918 */ /* 0x000fe20000000000 */
[----:B-1----:R-:W-:Y:S02]  /*1f90*/  SHF.L.U32 R0, R10, 0x1f, RZ ;  /* 0x0000001f0a007819 */ /* 0x002fe400000006ff */
[----:B------:R-:W-:Y:S02]  /*1fa0*/  LEA R5, R11, UR7, 0x4 ;  /* 0x000000070b057c11 */ /* 0x000fe4000f8e20ff */
[----:B--2-4-:R-:W1:Y:S02]  /*1fb0*/  SYNCS.PHASECHK.TRANS64.TRYWAIT P0, [R3+URZ+0x60], R0 ;  /* 0x00006000030075a7 */ /* 0x014e6400080011ff */
[----:B-1----:R-:W-:Y:S05]  /*1fc0*/  @!P0 BRA `(.L_x_39) ;  /* 0x0000005400dc8947 */ /* 0x002fea0003800000 */
.L_x_114:
[----:B------:R-:W2:Y:S01]  /*1fd0*/  LDS.128 R4, [R5+0xf0] ;  /* 0x0000f00005047984 */ /* 0x000ea20000000c00 */
[----:B------:R-:W-:Y:S01]  /*1fe0*/  UISETP.GE.AND UP0, UPT, UR42, 0x1, UPT ;  /* 0x000000012a00788c */ /* 0x000fe2000bf06270 */
[----:B------:R-:W-:Y:S01]  /*1ff0*/  @!PT LDS RZ, [RZ] ;  /* 0x00000000fffff984 */ /* 0x000fe20000000800 */
[----:B------:R-:W-:Y:S01]  /*2000*/  @!PT LDS RZ, [RZ] ;  /* 0x00000000fffff984 */ /* 0x000fe20000000800 */
[----:B------:R-:W-:Y:S01]  /*2010*/  @!PT LDS RZ, [RZ] ;  /* 0x00000000fffff984 */ /* 0x000fe20000000800 */
[----:B------:R-:W-:Y:S01]  /*2020*/  @!PT LDS RZ, [RZ] ;  /* 0x00000000fffff984 */ /* 0x000fe20000000800 */
[----:B------:R3:W-:Y:S06]  /*2030*/  MEMBAR.ALL.CTA ;  /* 0x0000000000007992 */ /* 0x0007ec0000008000 */
[----:B---3--:R-:W3:Y:S01]  /*2040*/  FENCE.VIEW.ASYNC.S ;  /* 0x00000000000073c6 */ /* 0x008ee20000000000 */
[----:B--2---:R-:W-:-:S13]  /*2050*/  LOP3.LUT P0, RZ, R6, 0x1, RZ, 0xc0, !PT ;  /* 0x0000000106ff7812 */ /* 0x004fda000780c0ff */
[----:B---3--:R-:W-:Y:S01]  /*2060*/  VOTEU.ANY UP1, P0 ;  /* 0x0000000000ff7886 */ /* 0x008fe20000020100 */
[----:B------:R-:W-:-:S13]  /*2070*/  PLOP3.LUT P0, PT, PT, PT, UP1, 0x80, 0x8 ;  /* 0x000000000008781c */ /* 0x000fda0003f0f018 */
[----:B-1----:R-:W-:Y:S02]  /*2080*/  @P0 LOP3.LUT R0, R5, 0xffff, RZ, 0xc0, !PT ;  /* 0x0000ffff05000812 */ /* 0x002fe400078ec0ff */
[----:B------:R-:W-:Y:S02]  /*2090*/  @P0 MOV R2, R4 ;  /* 0x0000000400020202 */ /* 0x000fe40000000f00 */
[----:B------:R-:W-:Y:S01]  /*20a0*/  @P0 R2UR UR6, R0 ;  /* 0x00000000000602ca */ /* 0x000fe200000e0000 */
[----:B------:R-:W-:Y:S01]  /*20b0*/  VIADD R0, R3, 0x70 ;  /* 0x0000007003007836 */ /* 0x000fe20000000000 */
[----:B------:R-:W-:Y:S02]  /*20c0*/  @P0 SHF.R.U32.HI R4, RZ, 0x10, R5 ;  /* 0x00000010ff040819 */ /* 0x000fe40000011605 */
[----:B------:R-:W-:Y:S02]  /*20d0*/  @P0 R2UR UR8, R2 ;  /* 0x00000000020802ca */ /* 0x000fe400000e0000 */
[----:B------:R-:W-:-:S02]  /*20e0*/  PRMT R0, RZ, 0x654, R0 ;  /* 0x00000654ff007816 */ /* 0x000fc40000000000 */
[----:B------:R-:W-:Y:S02]  /*20f0*/  @P0 R2UR UR4, R4 ;  /* 0x00000000040402ca */ /* 0x000fe400000e0000 */
[----:B------:R1:W-:Y:S03]  /*2100*/  SYNCS.ARRIVE.TRANS64.RED.A1T0 RZ, [R0+URZ], RZ ;  /* 0x000000ff00ff79a7 */ /* 0x0003e600081004ff */
[----:B------:R-:W-:-:S04]  /*2110*/  @UP1 UMOV UR37, UR6 ;  /* 0x0000000600251c82 */ /* 0x000fc80008000000 */
[----:B------:R-:W-:-:S04]  /*2120*/  @UP1 UMOV UR38, UR8 ;  /* 0x0000000800261c82 */ /* 0x000fc80008000000 */
[----:B------:R-:W-:Y:S01]  /*2130*/  @UP1 UMOV UR36, UR4 ;  /* 0x0000000400241c82 */ /* 0x000fe20008000000 */
[----:B------:R-:W-:Y:S05]  /*2140*/  BRA.U !UP0, `(.L_x_40) ;  /* 0x0000000108d47547 */ /* 0x000fea000b800000 */
[----:B------:R-:W2:Y:S01]  /*2150*/  LDCU.128 UR12, c[0x0][0xb10] ;  /* 0x00016200ff0c77ac */ /* 0x000ea20008000c00 */
[----:B------:R-:W3:Y:S01]  /*2160*/  LDCU UR25, c[0x0][0xb20] ;  /* 0x00016400ff1977ac */ /* 0x000ee20008000800 */
[----:B------:R-:W4:Y:S01]  /*2170*/  LDCU UR20, c[0x0][0xb0c] ;  /* 0x00016180ff1477ac */ /* 0x000f220008000800 */
[----:B------:R-:W1:Y:S01]  /*2180*/  LDCU.64 UR10, c[0x0][0xb28] ;  /* 0x00016500ff0a77ac */ /* 0x000e620008000a00 */
[----:B------:R-:W-:Y:S02]  /*2190*/  UISETP.NE.AND UP3, UPT, UR42, 0x1, UPT ;  /* 0x000000012a00788c */ /* 0x000fe4000bf65270 */
[----:B--2---:R-:W-:Y:S02]  /*21a0*/  UIMAD.WIDE.U32 UR16, UR39, UR15, URZ ;  /* 0x0000000f271072a5 */ /* 0x004fe4000f8e00ff */
[----:B------:R-:W-:Y:S02]  /*21b0*/  UIMAD.WIDE.U32 UR8, UR40, UR12, URZ ;  /* 0x0000000c280872a5 */ /* 0x000fe4000f8e00ff */
[----:B------:R-:W-:-:S02]  /*21c0*/  UISETP.NE.AND UP0, UPT, UR14, 0x1, UPT ;  /* 0x000000010e00788c */ /* 0x000fc4000bf05270 */
[----:B------:R-:W-:Y:S01]  /*21d0*/  UIMAD.WIDE.U32 UR22, UR37, UR15, URZ ;  /* 0x0000000f251672a5 */ /* 0x000fe2000f8e00ff */
[----:B------:R-:W-:Y:S02]  /*21e0*/  UMOV UR16, UR17 ;  /* 0x0000001100107c82 */ /* 0x000fe40008000000 */
[----:B------:R-:W-:Y:S01]  /*21f0*/  UMOV UR8, UR9 ;  /* 0x0000000900087c82 */ /* 0x000fe20008000000 */
[----:B---3--:R-:W-:Y:S02]  /*2200*/  USHF.R.U32.HI UR16, URZ, UR25, UR16 ;  /* 0x00000019ff107299 */ /* 0x008fe40008011610 */
[----:B----4-:R-:W-:Y:S02]  /*2210*/  UISETP.NE.AND UP2, UPT, UR20, 0x1, UPT ;  /* 0x000000011400788c */ /* 0x010fe4000bf45270 */
[----:B------:R-:W-:Y:S02]  /*2220*/  USHF.R.U32.HI UR8, URZ, UR13, UR8 ;  /* 0x0000000dff087299 */ /* 0x000fe40008011608 */
[----:B------:R-:W-:-:S02]  /*2230*/  USEL UR6, UR39, UR16, !UP0 ;  /* 0x0000001027067287 */ /* 0x000fc4000c000000 */
[----:B------:R-:W-:Y:S02]  /*2240*/  USEL UR8, UR40, UR8, !UP2 ;  /* 0x0000000828087287 */ /* 0x000fe4000d000000 */
[----:B-1----:R-:W-:Y:S01]  /*2250*/  UIMAD.WIDE.U32 UR16, UR6, UR10, URZ ;  /* 0x0000000a061072a5 */ /* 0x002fe2000f8e00ff */
[----:B------:R-:W-:Y:S01]  /*2260*/  UMOV UR4, UR23 ;  /* 0x0000001700047c82 */ /* 0x000fe20008000000 */
[----:B------:R-:W-:Y:S02]  /*2270*/  UIMAD.WIDE.U32 UR18, UR38, UR12, URZ ;  /* 0x0000000c261272a5 */ /* 0x000fe4000f8e00ff */
[----:B------:R-:W-:-:S03]  /*2280*/  UIMAD.WIDE.U32 UR22, UR8, UR10, URZ ;  /* 0x0000000a081672a5 */ /* 0x000fc6000f8e00ff */
[----:B------:R-:W-:Y:S01]  /*2290*/  UMOV UR16, UR17 ;  /* 0x0000001100107c82 */ /* 0x000fe20008000000 */
[----:B------:R-:W-:Y:S02]  /*22a0*/  USHF.R.U32.HI UR4, URZ, UR25, UR4 ;  /* 0x00000019ff047299 */ /* 0x000fe40008011604 */
[----:B------:R-:W-:Y:S01]  /*22b0*/  @UP3 USHF.R.U32.HI UR6, URZ, UR11, UR16 ;  /* 0x0000000bff063299 */ /* 0x000fe20008011610 */
[----:B------:R-:W-:Y:S01]  /*22c0*/  UMOV UR18, UR19 ;  /* 0x0000001300127c82 */ /* 0x000fe20008000000 */
[----:B------:R-:W-:Y:S01]  /*22d0*/  UMOV UR22, UR23 ;  /* 0x0000001700167c82 */ /* 0x000fe20008000000 */
[----:B------:R-:W-:Y:S02]  /*22e0*/  USHF.R.U32.HI UR13, URZ, UR13, UR18 ;  /* 0x0000000dff0d7299 */ /* 0x000fe40008011612 */
[----:B------:R-:W-:Y:S02]  /*22f0*/  USEL UR4, UR37, UR4, !UP0 ;  /* 0x0000000425047287 */ /* 0x000fe4000c000000 */
[----:B------:R-:W-:-:S02]  /*2300*/  @UP3 USHF.R.U32.HI UR8, URZ, UR11, UR22 ;  /* 0x0000000bff083299 */ /* 0x000fc40008011616 */
[----:B------:R-:W-:Y:S02]  /*2310*/  UIMAD UR9, UR42, UR6, URZ ;  /* 0x000000062a0972a4 */ /* 0x000fe4000f8e02ff */
[----:B------:R-:W-:Y:S02]  /*2320*/  USEL UR6, UR38, UR13, !UP2 ;  /* 0x0000000d26067287 */ /* 0x000fe4000d000000 */
[----:B------:R-:W-:Y:S02]  /*2330*/  UIMAD UR12, UR42, UR8, URZ ;  /* 0x000000082a0c72a4 */ /* 0x000fe4000f8e02ff */
[----:B------:R-:W-:Y:S02]  /*2340*/  UISETP.GE.AND UP0, UPT, UR4, UR9, UPT ;  /* 0x000000090400728c */ /* 0x000fe4000bf06270 */
[----:B------:R-:W-:Y:S02]  /*2350*/  UIMAD.WIDE.U32 UR16, UR4, UR10, URZ ;  /* 0x0000000a041072a5 */ /* 0x000fe4000f8e00ff */
[----:B------:R-:W-:-:S02]  /*2360*/  UISETP.GE.OR UP0, UPT, UR6, UR12, UP0 ;  /* 0x0000000c0600728c */ /* 0x000fc40008706670 */
        /* <DEDUP_REMOVED lines=19> */
.L_x_40:
[----:B------:R-:W2:Y:S02]  /*24a0*/  LDCU UR4, c[0x0][0xb30] ;  /* 0x00016600ff0477ac */ /* 0x000ea40008000800 */
[----:B--2---:R-:W-:-:S09]  /*24b0*/  UISETP.NE.AND UP0, UPT, UR4, 0x1, UPT ;  /* 0x000000010400788c */ /* 0x004fd2000bf05270 */
[----:B------:R-:W-:Y:S05]  /*24c0*/  BRA.U UP0, `(.L_x_41) ;  /* 0x0000000100447547 */ /* 0x000fea000b800000 */
[----:B------:R-:W2:Y:S01]  /*24d0*/  LDCU.128 UR12, c[0x0][0xb10] ;  /* 0x00016200ff0c77ac */ /* 0x000ea20008000c00 */
[----:B------:R-:W3:Y:S01]  /*24e0*/  LDCU UR16, c[0x0][0xb0c] ;  /* 0x00016180ff1077ac */ /* 0x000ee20008000800 */
[----:B------:R-:W4:Y:S01]  /*24f0*/  LDCU UR17, c[0x0][0xb20] ;  /* 0x00016400ff1177ac */ /* 0x000f220008000800 */
[----:B--2---:R-:W-:Y:S02]  /*2500*/  UIMAD.WIDE.U32 UR10, UR38, UR12, URZ ;  /* 0x0000000c260a72a5 */ /* 0x004fe4000f8e00ff */
[----:B------:R-:W-:Y:S02]  /*2510*/  UIMAD.WIDE.U32 UR8, UR37, UR15, URZ ;  /* 0x0000000f250872a5 */ /* 0x000fe4000f8e00ff */
[----:B---3--:R-:W-:Y:S02]  /*2520*/  UISETP.NE.AND UP2, UPT, UR16, 0x1, UPT ;  /* 0x000000011000788c */ /* 0x008fe4000bf45270 */
[----:B------:R-:W-:Y:S01]  /*2530*/  UISETP.NE.AND UP0, UPT, UR14, 0x1, UPT ;  /* 0x000000010e00788c */ /* 0x000fe2000bf05270 */
[----:B------:R-:W-:-:S02]  /*2540*/  UMOV UR6, UR11 ;  /* 0x0000000b00067c82 */ /* 0x000fc40008000000 */
[----:B------:R-:W-:Y:S01]  /*2550*/  UMOV UR4, UR9 ;  /* 0x0000000900047c82 */ /* 0x000fe20008000000 */
[----:B------:R-:W-:Y:S02]  /*2560*/  USHF.R.U32.HI UR6, URZ, UR13, UR6 ;  /* 0x0000000dff067299 */ /* 0x000fe40008011606 */
[----:B----4-:R-:W-:Y:S02]  /*2570*/  USHF.R.U32.HI UR4, URZ, UR17, UR4 ;  /* 0x00000011ff047299 */ /* 0x010fe40008011604 */
[----:B------:R-:W-:Y:S02]  /*2580*/  USEL UR6, UR38, UR6, !UP2 ;  /* 0x0000000626067287 */ /* 0x000fe4000d000000 */
[----:B------:R-:W-:-:S04]  /*2590*/  USEL UR4, UR37, UR4, !UP0 ;  /* 0x0000000425047287 */ /* 0x000fc8000c000000 */
[----:B------:R-:W-:Y:S02]  /*25a0*/  UIADD3 UR8, UPT, UPT, UR6, -UR4, URZ ;  /* 0x8000000406087290 */ /* 0x000fe4000fffe0ff */
[----:B------:R-:W-:Y:S02]  /*25b0*/  UIADD3 UR4, UPT, UPT, -UR6, UR4, URZ ;  /* 0x0000000406047290 */ /* 0x000fe4000fffe1ff */
[----:B------:R-:W-:Y:S02]  /*25c0*/  UIMAD UR37, UR8, UR14, UR37 ;  /* 0x0000000e082572a4 */ /* 0x000fe4000f8e0225 */
[----:B------:R-:W-:-:S12]  /*25d0*/  UIMAD UR38, UR4, UR16, UR38 ;  /* 0x00000010042672a4 */ /* 0x000fd8000f8e0226 */
.L_x_41:
[----:B------:R-:W-:Y:S01]  /*25e0*/  VIADD R11, R11, 0x1 ;  /* 0x000000010b0b7836 */ /* 0x000fe20000000000 */
[----:B------:R-:W-:Y:S01]  /*25f0*/  PLOP3.LUT P1, PT, PT, PT, PT, 0x80, 0x8 ;  /* 0x000000000008781c */ /* 0x000fe20003f2f070 */
[----:B------:R-:W-:Y:S02]  /*2600*/  UIADD3 UR16, UPT, UPT, UR38, UR62, URZ ;  /* 0x0000003e26107290 */ /* 0x000fe4000fffe0ff */
[----:B------:R-:W-:Y:S01]  /*2610*/  UIADD3 UR20, UPT, UPT, UR37, UR59, URZ ;  /* 0x0000003b25147290 */ /* 0x000fe2000fffe0ff */
[----:B------:R-:W-:-:S04]  /*2620*/  ISETP.NE.AND P0, PT, R11, 0x2, PT ;  /* 0x000000020b00780c */ /* 0x000fc80003f05270 */
[----:B------:R-:W-:Y:S02]  /*2630*/  SEL R3, RZ, 0x1, P0 ;  /* 0x00000001ff037807 */ /* 0x000fe40000000000 */
[----:B------:R-:W-:Y:S02]  /*2640*/  SEL R11, R11, RZ, P0 ;  /* 0x000000ff0b0b7207 */ /* 0x000fe40000000000 */
[----:B------:R-:W-:Y:S01]  /*2650*/  LOP3.LUT R10, R10, R3, RZ, 0x3c, !PT ;  /* 0x000000030a0a7212 */ /* 0x000fe200078e3cff */
[----:B------:R-:W-:Y:S06]  /*2660*/  BRA.U UP1, `(.L_x_42) ;  /* 0xfffffff1015c7547 */ /* 0x000fec000b83ffff */
[----:B------:R-:W-:Y:S01]  /*2670*/  UIADD3 UR7, UPT, UPT, UR7, 0x18, URZ ;  /* 0x0000001807077890 */ /* 0x000fe2000fffe0ff */
[----:B------:R-:W-:-:S03]  /*2680*/  SHF.L.U32 R3, R12, 0x1f, RZ ;  /* 0x0000001f0c037819 */ /* 0x000fc600000006ff */
[----:B------:R-:W-:-:S09]  /*2690*/  ULEA UR4, UR5, UR7, 0x3 ;  /* 0x0000000705047291 */ /* 0x000fd2000f8e18ff */
[----:B------:R-:W2:Y:S02]  /*26a0*/  SYNCS.PHASECHK.TRANS64.TRYWAIT P0, [UR4], R3 ;  /* 0x00000003ff0075a7 */ /* 0x000ea40008001104 */
[----:B--2---:R-:W-:Y:S05]  /*26b0*/  @!P0 BRA `(.L_x_43) ;  /* 0x0000005000348947 */ /* 0x004fea0003800000 */
.L_x_116:
[----:B------:R-:W-:-:S04]  /*26c0*/  UIADD3 UR4, UPT, UPT, UR5, 0x1, URZ ;  /* 0x0000000105047890 */ /* 0x000fc8000fffe0ff */
[----:B------:R-:W-:-:S04]  /*26d0*/  UISETP.NE.AND UP0, UPT, UR4, 0x3, UPT ;  /* 0x000000030400788c */ /* 0x000fc8000bf05270 */
[----:B------:R-:W-:Y:S02]  /*26e0*/  USEL UR6, URZ, 0x1, UP0 ;  /* 0x00000001ff067887 */ /* 0x000fe40008000000 */
[----:B------:R-:W-:-:S04]  /*26f0*/  USEL UR4, UR4, URZ, UP0 ;  /* 0x000000ff04047287 */ /* 0x000fc80008000000 */
[----:B------:R-:W-:Y:S01]  /*2700*/  ULEA UR5, UR4, UR7, 0x3 ;  /* 0x0000000704057291 */ /* 0x000fe2000f8e18ff */
[----:B------:R-:W-:-:S04]  /*2710*/  LOP3.LUT R12, R12, UR6, RZ, 0x3c, !PT ;  /* 0x000000060c0c7c12 */ /* 0x000fc8000f8e3cff */
[----:B-1----:R-:W-:-:S04]  /*2720*/  SHF.L.U32 R3, R12, 0x1f, RZ ;  /* 0x0000001f0c037819 */ /* 0x002fc800000006ff */
[----:B------:R-:W1:Y:S02]  /*2730*/  SYNCS.PHASECHK.TRANS64.TRYWAIT P0, [UR5], R3 ;  /* 0x00000003ff0075a7 */ /* 0x000e640008001105 */
[----:B-1----:R-:W-:Y:S05]  /*2740*/  @!P0 BRA `(.L_x_44) ;  /* 0x0000005000288947 */ /* 0x002fea0003800000 */
.L_x_118:
[----:B------:R-:W-:-:S04]  /*2750*/  UIADD3 UR4, UPT, UPT, UR4, 0x1, URZ ;  /* 0x0000000104047890 */ /* 0x000fc8000fffe0ff */
[----:B------:R-:W-:-:S04]  /*2760*/  UISETP.NE.AND UP0, UPT, UR4, 0x3, UPT ;  /* 0x000000030400788c */ /* 0x000fc8000bf05270 */
[----:B------:R-:W-:Y:S02]  /*2770*/  USEL UR5, URZ, 0x1, UP0 ;  /* 0x00000001ff057887 */ /* 0x000fe40008000000 */
[----:B------:R-:W-:-:S04]  /*2780*/  USEL UR4, UR4, URZ, UP0 ;  /* 0x000000ff04047287 */ /* 0x000fc80008000000 */
[----:B------:R-:W-:Y:S01]  /*2790*/  ULEA UR4, UR4, UR7, 0x3 ;  /* 0x0000000704047291 */ /* 0x000fe2000f8e18ff */
[----:B-1----:R-:W-:-:S04]  /*27a0*/  LOP3.LUT R3, R12, UR5, RZ, 0x3c, !PT ;  /* 0x000000050c037c12 */ /* 0x002fc8000f8e3cff */
[----:B------:R-:W-:Y:S01]  /*27b0*/  SHF.L.U32 R3, R3, 0x1f, RZ ;  /* 0x0000001f03037819 */ /* 0x000fe200000006ff */
[----:B------:R-:W-:-:S07]  /*27c0*/  IMAD.U32 R0, RZ, RZ, UR4 ;  /* 0x00000004ff007e24 */ /* 0x000fce000f8e00ff */
.L_x_45:
[----:B-1----:R1:W2:Y:S02]  /*27d0*/  SYNCS.PHASECHK.TRANS64.TRYWAIT P0, [R0+URZ], R3 ;  /* 0x00000003000075a7 */ /* 0x0022a400080011ff */
[----:B--2---:R-:W-:Y:S05]  /*27e0*/  @!P0 NANOSLEEP.SYNCS 0x989680 ;  /* 0x009896800000895d */ /* 0x004fea0003900000 */
[----:B------:R-:W2:Y:S02]  /*27f0*/  @!P0 SYNCS.PHASECHK.TRANS64 P0, [R0+URZ], R3 ;  /* 0x00000003000085a7 */ /* 0x000ea400080010ff */
[----:B--2---:R-:W-:Y:S05]  /*2800*/  @P0 EXIT ;  /* 0x000000000000094d */ /* 0x004fea0003800000 */
[----:B------:R-:W-:Y:S05]  /*2810*/  BRA `(.L_x_45) ;  /* 0xfffffffc00ec7947 */ /* 0x000fea000383ffff */
.L_x_22:
[----:B------:R-:W1:Y:S02]  /*2820*/  S2UR UR4, SR_CgaCtaId ;  /* 0x00000000000479c3 */ /* 0x000e640000008800 */
[----:B-1----:R-:W-:-:S04]  /*2830*/  UISETP.NE.AND UP0, UPT, UR4, URZ, UPT ;  /* 0x000000ff0400728c */ /* 0x002fc8000bf05270 */
[----:B------:R-:W-:-:S09]  /*2840*/  UISETP.NE.OR UP0, UPT, UR17, 0x1, UP0 ;  /* 0x000000011100788c */ /* 0x000fd20008705670 */
[----:B------:R-:W-:Y:S05]  /*2850*/  BRA.U UP0, `(.L_x_46) ;  /* 0x00000005004c7547 */ /* 0x000fea000b800000 */
[----:B------:R-:W1:Y:S01]  /*2860*/  S2UR UR5, SR_CgaCtaId ;  /* 0x00000000000579c3 */ /* 0x000e620000008800 */
[----:B------:R-:W-:Y:S01]  /*2870*/  UMOV UR4, 0x400 ;  /* 0x0000040000047882 */ /* 0x000fe20000000000 */
[----:B------:R-:W-:Y:S01]  /*2880*/  ISETP.GE.U32.AND P2, PT, R0, 0x2, PT ;  /* 0x000000020000780c */ /* 0x000fe20003f46070 */
[----:B------:R-:W-:Y:S01]  /*2890*/  IMAD.MOV.U32 R12, RZ, RZ, 0x1 ;  /* 0x00000001ff0c7424 */ /* 0x000fe200078e00ff */
[----:B------:R-:W-:Y:S02]  /*28a0*/  CS2R R10, SRZ ;  /* 0x00000000000a7805 */ /* 0x000fe4000001ff00 */
[----:B------:R-:W-:Y:S01]  /*28b0*/  CS2R R8, SRZ ;  /* 0x0000000000087805 */ /* 0x000fe2000001ff00 */
[----:B-1----:R-:W-:-:S03]  /*28c0*/  ULEA UR6, UR5, UR4, 0x18 ;  /* 0x0000000405067291 */ /* 0x002fc6000f8ec0ff */
[----:B------:R-:W-:-:S09]  /*28d0*/  UMOV UR5, URZ ;  /* 0x000000ff00057c82 */ /* 0x000fd20008000000 */
.L_x_50:
[----:B------:R-:W-:Y:S02]  /*28e0*/  LEA R2, R8, UR6, 0x3 ;  /* 0x0000000608027c11 */ /* 0x000fe4000f8e18ff */
[----:B------:R-:W-:-:S03]  /*28f0*/  SHF.L.U32 R5, R9, 0x1f, RZ ;  /* 0x0000001f09057819 */ /* 0x000fc600000006ff */
[----:B------:R-:W-:Y:S01]  /*2900*/  VIADD R4, R2, 0xd0 ;  /* 0x000000d002047836 */ /* 0x000fe20000000000 */
[----:B------:R-:W1:Y:S02]  /*2910*/  SYNCS.PHASECHK.TRANS64.TRYWAIT P0, [R2+URZ+0xc0], R5 ;  /* 0x0000c005020075a7 */ /* 0x000e6400080011ff */
[----:B-1----:R-:W-:Y:S05]  /*2920*/  @!P0 BRA `(.L_x_47) ;  /* 0x0000004c00c88947 */ /* 0x002fea0003800000 */
.L_x_119:
[----:B------:R-:W-:Y:S01]  /*2930*/  ULEA UR4, UR5, UR6, 0x3 ;  /* 0x0000000605047291 */ /* 0x000fe2000f8e18ff */
[----:B------:R-:W-:Y:S02]  /*2940*/  PRMT R4, RZ, 0x654, R4 ;  /* 0x00000654ff047816 */ /* 0x000fe40000000004 */
[----:B-1----:R-:W-:Y:S01]  /*2950*/  SHF.L.U32 R5, R12, 0x1f, RZ ;  /* 0x0000001f0c057819 */ /* 0x002fe200000006ff */
[----:B------:R-:W-:Y:S01]  /*2960*/  UIADD3 UR7, UPT, UPT, UR4, 0x60, URZ ;  /* 0x0000006004077890 */ /* 0x000fe2000fffe0ff */
[----:B------:R1:W-:Y:S05]  /*2970*/  SYNCS.ARRIVE.TRANS64.RED.A1T0 RZ, [R4+URZ], RZ ;  /* 0x000000ff04ff79a7 */ /* 0x0003ea00081004ff */
[----:B------:R-:W-:Y:S01]  /*2980*/  IMAD.U32 R7, RZ, RZ, UR7 ;  /* 0x00000007ff077e24 */ /* 0x000fe2000f8e00ff */
[----:B------:R-:W2:Y:S04]  /*2990*/  SYNCS.PHASECHK.TRANS64.TRYWAIT P0, [UR4+0x70], R5 ;  /* 0x00007005ff0075a7 */ /* 0x000ea80008001104 */
[----:B------:R-:W-:Y:S01]  /*29a0*/  PRMT R6, R0, 0x654, R7 ;  /* 0x0000065400067816 */ /* 0x000fe20000000007 */
[----:B-1----:R-:W-:Y:S01]  /*29b0*/  @!P2 IMAD.MOV.U32 R4, RZ, RZ, 0x10 ;  /* 0x00000010ff04a424 */ /* 0x002fe200078e00ff */
[----:B--2---:R-:W-:Y:S06]  /*29c0*/  @!P0 BRA `(.L_x_48) ;  /* 0x0000004c00b48947 */ /* 0x004fec0003800000 */
.L_x_121:
[----:B------:R-:W-:Y:S01]  /*29d0*/  ULEA UR8, UR5, UR6, 0x4 ;  /* 0x0000000605087291 */ /* 0x000fe2000f8e20ff */
[----:B------:R-:W-:Y:S01]  /*29e0*/  SEL R3, R6, R3, !P2 ;  /* 0x0000000306037207 */ /* 0x000fe20005000000 */
[----:B------:R-:W-:Y:S01]  /*29f0*/  UIADD3 UR9, UPT, UPT, UR4, 0x60, URZ ;  /* 0x0000006004097890 */ /* 0x000fe2000fffe0ff */
[----:B-1----:R-:W-:Y:S01]  /*2a00*/  LEA R2, R11, UR6, 0x3 ;  /* 0x000000060b027c11 */ /* 0x002fe2000f8e18ff */
[----:B------:R-:W-:Y:S01]  /*2a10*/  UIADD3 UR8, UPT, UPT, UR8, 0xf0, URZ ;  /* 0x000000f008087890 */ /* 0x000fe2000fffe0ff */
[----:B------:R-:W-:Y:S01]  /*2a20*/  SHF.L.U32 R5, R10, 0x1f, RZ ;  /* 0x0000001f0a057819 */ /* 0x000fe200000006ff */
[----:B------:R1:W-:Y:S01]  /*2a30*/  @!P2 SYNCS.ARRIVE.TRANS64.RED RZ, [R3+URZ], R4 ;  /* 0x0000000403ffa9a7 */ /* 0x0003e200080004ff */
[----:B------:R-:W-:Y:S01]  /*2a40*/  UIADD3 UR4, UPT, UPT, UR5, 0x1, URZ ;  /* 0x0000000105047890 */ /* 0x000fe2000fffe0ff */
[----:B------:R-:W-:-:S03]  /*2a50*/  VIADD R8, R8, 0x1 ;  /* 0x0000000108087836 */ /* 0x000fc60000000000 */
[----:B------:R-:W-:Y:S02]  /*2a60*/  UISETP.NE.AND UP0, UPT, UR4, 0x2, UPT ;  /* 0x000000020400788c */ /* 0x000fe4000bf05270 */
[----:B------:R-:W-:Y:S06]  /*2a70*/  UGETNEXTWORKID.BROADCAST [UR8], [UR9] ;  /* 0x00000000080073ca */ /* 0x000fec0008000100 */
[----:B------:R-:W-:Y:S01]  /*2a80*/  USEL UR7, URZ, 0x1, UP0 ;  /* 0x00000001ff077887 */ /* 0x000fe20008000000 */
[----:B------:R-:W-:Y:S01]  /*2a90*/  ISETP.NE.AND P0, PT, R8, 0x2, PT ;  /* 0x000000020800780c */ /* 0x000fe20003f05270 */
[----:B------:R-:W-:Y:S01]  /*2aa0*/  USEL UR5, UR4, URZ, UP0 ;  /* 0x000000ff04057287 */ /* 0x000fe20008000000 */
[----:B------:R-:W2:Y:S03]  /*2ab0*/  SYNCS.PHASECHK.TRANS64.TRYWAIT P1, [R2+URZ+0x60], R5 ;  /* 0x00006005020075a7 */ /* 0x000ea600080211ff */
[----:B------:R-:W-:Y:S01]  /*2ac0*/  LOP3.LUT R12, R12, UR7, RZ, 0x3c, !PT ;  /* 0x000000070c0c7c12 */ /* 0x000fe2000f8e3cff */
[----:B-12---:R-:W-:Y:S07]  /*2ad0*/  @!P1 BRA `(.L_x_49) ;  /* 0x0000004c00889947 */ /* 0x006fee0003800000 */
.L_x_122:
[C---:B------:R-:W-:Y:S01]  /*2ae0*/  LEA R4, R11.reuse, UR6, 0x4 ;  /* 0x000000060b047c11 */ /* 0x040fe2000f8e20ff */
[----:B-1----:R-:W-:Y:S01]  /*2af0*/  VIADD R2, R2, 0x70 ;  /* 0x0000007002027836 */ /* 0x002fe20000000000 */
[----:B------:R-:W-:Y:S01]  /*2b00*/  SEL R8, R8, RZ, P0 ;  /* 0x000000ff08087207 */ /* 0x000fe20000000000 */
[----:B------:R-:W-:-:S03]  /*2b10*/  VIADD R11, R11, 0x1 ;  /* 0x000000010b0b7836 */ /* 0x000fc60000000000 */
[----:B------:R-:W1:Y:S01]  /*2b20*/  LDS.128 R4, [R4+0xf0] ;  /* 0x0000f00004047984 */ /* 0x000e620000000c00 */
[----:B------:R-:W-:Y:S02]  /*2b30*/  PRMT R2, RZ, 0x654, R2 ;  /* 0x00000654ff027816 */ /* 0x000fe40000000002 */
[C---:B------:R-:W-:Y:S01]  /*2b40*/  ISETP.NE.AND P1, PT, R11.reuse, 0x2, PT ;  /* 0x000000020b00780c */ /* 0x040fe20003f25270 */
[----:B------:R-:W-:Y:S01]  /*2b50*/  @!PT LDS RZ, [RZ] ;  /* 0x00000000fffff984 */ /* 0x000fe20000000800 */
[----:B------:R-:W-:Y:S01]  /*2b60*/  @!PT LDS RZ, [RZ] ;  /* 0x00000000fffff984 */ /* 0x000fe20000000800 */
[----:B------:R-:W-:Y:S01]  /*2b70*/  @!PT LDS RZ, [RZ] ;  /* 0x00000000fffff984 */ /* 0x000fe20000000800 */
[----:B------:R-:W-:Y:S01]  /*2b80*/  @!PT LDS RZ, [RZ] ;  /* 0x00000000fffff984 */ /* 0x000fe20000000800 */
[----:B------:R2:W-:Y:S06]  /*2b90*/  MEMBAR.ALL.CTA ;  /* 0x0000000000007992 */ /* 0x0005ec0000008000 */
[----:B--2---:R-:W2:Y:S01]  /*2ba0*/  FENCE.VIEW.ASYNC.S ;  /* 0x00000000000073c6 */ /* 0x004ea20000000000 */
[----:B------:R-:W-:Y:S01]  /*2bb0*/  SEL R11, R11, RZ, P1 ;  /* 0x000000ff0b0b7207 */ /* 0x000fe20000800000 */
[----:B--2---:R2:W-:Y:S01]  /*2bc0*/  SYNCS.ARRIVE.TRANS64.RED.A1T0 RZ, [R2+URZ], RZ ;  /* 0x000000ff02ff79a7 */ /* 0x0045e200081004ff */
[----:B-1----:R-:W-:-:S02]  /*2bd0*/  LOP3.LUT P3, RZ, R6, 0x1, RZ, 0xc0, !PT ;  /* 0x0000000106ff7812 */ /* 0x002fc4000786c0ff */
[----:B------:R-:W-:-:S04]  /*2be0*/  SEL R5, RZ, 0x1, P1 ;  /* 0x00000001ff057807 */ /* 0x000fc80000800000 */
[----:B------:R-:W-:Y:S02]  /*2bf0*/  LOP3.LUT R10, R10, R5, RZ, 0x3c, !PT ;  /* 0x000000050a0a7212 */ /* 0x000fe400078e3cff */
[----:B--2---:R-:W-:-:S04]  /*2c00*/  SEL R2, RZ, 0x1, P0 ;  /* 0x00000001ff027807 */ /* 0x004fc80000000000 */
[----:B------:R-:W-:Y:S01]  /*2c10*/  LOP3.LUT R9, R9, R2, RZ, 0x3c, !PT ;  /* 0x0000000209097212 */ /* 0x000fe200078e3cff */
[----:B------:R-:W-:Y:S06]  /*2c20*/  @P3 BRA `(.L_x_50) ;  /* 0xfffffffc002c3947 */ /* 0x000fec000383ffff */
[----:B------:R-:W-:Y:S01]  /*2c30*/  ULEA UR4, UR5, UR6, 0x3 ;  /* 0x0000000605047291 */ /* 0x000fe2000f8e18ff */
[----:B------:R-:W-:-:S08]  /*2c40*/  SHF.L.U32 R3, R12, 0x1f, RZ ;  /* 0x0000001f0c037819 */ /* 0x000fd000000006ff */
[----:B------:R-:W1:Y:S02]  /*2c50*/  SYNCS.PHASECHK.TRANS64 P0, [UR4+0x70], R3 ;  /* 0x00007003ff0075a7 */ /* 0x000e640008001004 */
[----:B-1----:R-:W-:Y:S05]  /*2c60*/  @P0 BRA `(.L_x_51) ;  /* 0x0000000000080947 */ /* 0x002fea0003800000 */
[----:B------:R-:W1:Y:S02]  /*2c70*/  SYNCS.PHASECHK.TRANS64.TRYWAIT P0, [UR4+0x70], R3 ;  /* 0x00007003ff0075a7 */ /* 0x000e640008001104 */
[----:B-1----:R-:W-:Y:S05]  /*2c80*/  @!P0 BRA `(.L_x_52) ;  /* 0x0000004c00308947 */ /* 0x002fea0003800000 */
.L_x_51:
[----:B------:R-:W-:-:S04]  /*2c90*/  UIADD3 UR7, UPT, UPT, UR5, 0x1, URZ ;  /* 0x0000000105077890 */ /* 0x000fc8000fffe0ff */
[----:B------:R-:W-:-:S04]  /*2ca0*/  UISETP.NE.AND UP0, UPT, UR7, 0x2, UPT ;  /* 0x000000020700788c */ /* 0x000fc8000bf05270 */
[----:B------:R-:W-:Y:S02]  /*2cb0*/  USEL UR8, URZ, 0x1, UP0 ;  /* 0x00000001ff087887 */ /* 0x000fe40008000000 */
[----:B------:R-:W-:-:S04]  /*2cc0*/  USEL UR7, UR7, URZ, UP0 ;  /* 0x000000ff07077287 */ /* 0x000fc80008000000 */
[----:B------:R-:W-:Y:S01]  /*2cd0*/  ULEA UR7, UR7, UR6, 0x3 ;  /* 0x0000000607077291 */ /* 0x000fe2000f8e18ff */
[----:B-1----:R-:W-:-:S04]  /*2ce0*/  LOP3.LUT R3, R12, UR8, RZ, 0x3c, !PT ;  /* 0x000000080c037c12 */ /* 0x002fc8000f8e3cff */
[----:B------:R-:W-:-:S04]  /*2cf0*/  SHF.L.U32 R0, R3, 0x1f, RZ ;  /* 0x0000001f03007819 */ /* 0x000fc800000006ff */
[----:B------:R-:W1:Y:S02]  /*2d00*/  SYNCS.PHASECHK.TRANS64 P0, [UR7+0x70], R0 ;  /* 0x00007000ff0075a7 */ /* 0x000e640008001007 */
[----:B-1----:R-:W-:Y:S05]  /*2d10*/  @P0 EXIT ;  /* 0x000000000000094d */ /* 0x002fea0003800000 */
[----:B------:R-:W-:Y:S02]  /*2d20*/  SHF.L.U32 R3, R3, 0x1f, RZ ;  /* 0x0000001f03037819 */ /* 0x000fe400000006ff */
[----:B------:R-:W-:-:S07]  /*2d30*/  MOV R0, UR7 ;  /* 0x0000000700007c02 */ /* 0x000fce0008000f00 */
.L_x_53:
[----:B-1----:R1:W2:Y:S02]  /*2d40*/  SYNCS.PHASECHK.TRANS64.TRYWAIT P0, [R0+URZ+0x70], R3 ;  /* 0x00007003000075a7 */ /* 0x0022a400080011ff */
[----:B--2---:R-:W-:Y:S05]  /*2d50*/  @!P0 NANOSLEEP.SYNCS 0x989680 ;  /* 0x009896800000895d */ /* 0x004fea0003900000 */
[----:B------:R-:W2:Y:S02]  /*2d60*/  @!P0 SYNCS.PHASECHK.TRANS64 P0, [R0+URZ+0x70], R3 ;  /* 0x00007003000085a7 */ /* 0x000ea400080010ff */
[----:B--2---:R-:W-:Y:S05]  /*2d70*/  @P0 EXIT ;  /* 0x000000000000094d */ /* 0x004fea0003800000 */
[----:B------:R-:W-:Y:S05]  /*2d80*/  BRA `(.L_x_53) ;  /* 0xfffffffc00ec7947 */ /* 0x000fea000383ffff */
.L_x_46:
[----:B------:R-:W-:Y:S05]  /*2d90*/  BRA.U UP4, `(.L_x_54) ;  /* 0x0000000d04847547 */ /* 0x000fea000b800000 */
[----:B------:R-:W1:Y:S01]  /*2da0*/  S2UR UR7, SR_CgaCtaId ;  /* 0x00000000000779c3 */ /* 0x000e620000008800 */
[----:B------:R-:W-:Y:S01]  /*2db0*/  UMOV UR4, 0x40 ;  /* 0x0000004000047882 */ /* 0x000fe20000000000 */
[----:B------:R-:W-:Y:S01]  /*2dc0*/  NOP ;  /* 0x0000000000007918 */ /* 0x000fe20000000000 */
[----:B------:R-:W-:Y:S01]  /*2dd0*/  UMOV UR6, 0x400 ;  /* 0x0000040000067882 */ /* 0x000fe20000000000 */
[----:B-1----:R-:W-:Y:S02]  /*2de0*/  ULEA UR5, UR7, UR4, 0x18 ;  /* 0x0000000407057291 */ /* 0x002fe4000f8ec0ff */
[----:B------:R-:W-:-:S07]  /*2df0*/  ULEA UR6, UR7, UR6, 0x18 ;  /* 0x0000000607067291 */ /* 0x000fce000f8ec0ff */
[----:B------:R-:W1:Y:S02]  /*2e00*/  LDS.U8 R0, [UR5+0x1c] ;  /* 0x00001c05ff007984 */ /* 0x000e640008000000 */
[----:B-1----:R-:W-:-:S13]  /*2e10*/  ISETP.NE.AND P0, PT, R0, RZ, PT ;  /* 0x000000ff0000720c */ /* 0x002fda0003f05270 */
[----:B------:R-:W-:Y:S05]  /*2e20*/  @P0 BRA `(.L_x_55) ;  /* 0x0000000000580947 */ /* 0x000fea0003800000 */
[----:B------:R-:W-:-:S13]  /*2e30*/  ELECT P0, URZ, PT ;  /* 0x0000000000ff782f */ /* 0x000fda0003800000 */
[----:B------:R-:W-:Y:S05]  /*2e40*/  @!P0 BRA `(.L_x_56) ;  /* 0x0000000000608947 */ /* 0x000fea0003800000 */
[----:B------:R-:W-:Y:S01]  /*2e50*/  UMOV UR4, 0x10 ;  /* 0x0000001000047882 */ /* 0x000fe20000000000 */
[----:B------:R-:W-:Y:S01]  /*2e60*/  HFMA2 R0, -RZ, RZ, 0, 5.9604644775390625e-08 ;  /* 0x00000001ff007431 */ /* 0x000fe200000001ff */
[----:B------:R-:W-:-:S03]  /*2e70*/  MOV R3, 0xffff ;  /* 0x0000ffff00037802 */ /* 0x000fc60000000f00 */
[----:B------:R-:W-:Y:S04]  /*2e80*/  DEPBAR.LE SB1, 0x36 ;  /* 0x00009d800000791a */ /* 0x000fe80000000000 */
[----:B------:R-:W1:Y:S02]  /*2e90*/  UTCATOMSWS.FIND_AND_SET.ALIGN UP0, UR4, UR4 ;  /* 0x00000004000475e3 */ /* 0x000e640008000800 */
[----:B-1----:R-:W-:Y:S01]  /*2ea0*/  MOV R4, UR4 ;  /* 0x0000000400047c02 */ /* 0x002fe20008000f00 */
[----:B------:R-:W-:Y:S06]  /*2eb0*/  BRA.U UP0, `(.L_x_57) ;  /* 0x0000000100187547 */ /* 0x000fec000b800000 */
.L_x_58:
[----:B------:R-:W-:Y:S05]  /*2ec0*/  NANOSLEEP 0x64 ;  /* 0x000000640000795d */ /* 0x000fea0003800000 */
[----:B------:R-:W-:-:S05]  /*2ed0*/  UMOV UR4, 0x10 ;  /* 0x0000001000047882 */ /* 0x000fca0000000000 */
[----:B------:R-:W-:Y:S04]  /*2ee0*/  DEPBAR.LE SB1, 0x36 ;  /* 0x00009d800000791a */ /* 0x000fe80000000000 */
[----:B------:R-:W1:Y:S02]  /*2ef0*/  UTCATOMSWS.FIND_AND_SET.ALIGN UP0, UR4, UR4 ;  /* 0x00000004000475e3 */ /* 0x000e640008000800 */
[----:B-1----:R-:W-:Y:S01]  /*2f00*/  MOV R4, UR4 ;  /* 0x0000000400047c02 */ /* 0x002fe20008000f00 */
[----:B------:R-:W-:Y:S05]  /*2f10*/  BRA.U !UP0, `(.L_x_58) ;  /* 0xfffffffd08e87547 */ /* 0x000fea000b83ffff */
.L_x_57:
[-C--:B------:R-:W-:Y:S02]  /*2f20*/  SHF.L.U32 R3, R3, R4.reuse, RZ ;  /* 0x0000000403037219 */ /* 0x080fe400000006ff */
[----:B------:R-:W-:Y:S01]  /*2f30*/  SHF.L.U32 R0, R0, R4, RZ ;  /* 0x0000000400007219 */ /* 0x000fe200000006ff */
[----:B------:R-:W-:Y:S02]  /*2f40*/  IMAD.SHL.U32 R4, R4, 0x20, RZ ;  /* 0x0000002004047824 */ /* 0x000fe400078e00ff */
[----:B------:R1:W-:Y:S04]  /*2f50*/  ATOMS.OR RZ, [UR5+0x14], R3 ;  /* 0x00001403ffff798c */ /* 0x0003e8000b000005 */
[----:B------:R1:W-:Y:S04]  /*2f60*/  ATOMS.OR RZ, [UR5+0x18], R0 ;  /* 0x00001800ffff798c */ /* 0x0003e8000b000005 */
[----:B------:R1:W-:Y:S01]  /*2f70*/  STS [UR6+0x110], R4 ;  /* 0x00011004ff007988 */ /* 0x0003e20008000806 */
[----:B------:R-:W-:Y:S05]  /*2f80*/  BRA `(.L_x_56) ;  /* 0x0000000000107947 */ /* 0x000fea0003800000 */
.L_x_55:
[----:B------:R-:W-:Y:S02]  /*2f90*/  MOV R0, 0xffffffff ;  /* 0xffffffff00007802 */ /* 0x000fe40000000f00 */
[----:B------:R-:W-:-:S03]  /*2fa0*/  MOV R4, 0x2fd0 ;  /* 0x00002fd000047802 */ /* 0x000fc60000000f00 */
[----:B------:R1:W-:Y:S04]  /*2fb0*/  STS [UR6+0x110], R0 ;  /* 0x00011000ff007988 */ /* 0x0003e80008000806 */
[----:B-1---5:R-:W-:Y:S05]  /*2fc0*/  CALL.REL.NOINC `($__internal_1_$__cuda_sm10x_tcgen05_guardrail_trap_phase_invalid_during_alloc) ;  /* 0x0000004c00ec7944 */ /* 0x022fea0003c00000 */
.L_x_56:
[----:B------:R-:W-:Y:S05]  /*2fd0*/  WARPSYNC.ALL ;  /* 0x0000000000007948 */ /* 0x000fea0003800000 */
[----:B------:R-:W2:Y:S01]  /*2fe0*/  S2UR UR4, SR_CgaCtaId ;  /* 0x00000000000479c3 */ /* 0x000ea20000008800 */
[----:B------:R-:W-:Y:S01]  /*2ff0*/  UMOV UR13, 0x400 ;  /* 0x00000400000d7882 */ /* 0x000fe20000000000 */
[----:B------:R-:W-:-:S06]  /*3000*/  NOP ;  /* 0x0000000000007918 */ /* 0x000fcc0000000000 */
[----:B------:R-:W-:Y:S06]  /*3010*/  BAR.ARV 0x6, 0xa0 ;  /* 0x0182800000007b1d */ /* 0x000fec0000002000 */
[----:B------:R-:W3:Y:S01]  /*3020*/  LDCU UR5, c[0x0][0x38c] ;  /* 0x00007180ff0577ac */ /* 0x000ee20008000800 */
[----:B------:R-:W-:Y:S01]  /*3030*/  LOP3.LUT R2, R2, 0xffff, RZ, 0xc0, !PT ;  /* 0x0000ffff02027812 */ /* 0x000fe200078ec0ff */
[----:B------:R-:W-:Y:S01]  /*3040*/  IMAD.MOV.U32 R11, RZ, RZ, 0x1 ;  /* 0x00000001ff0b7424 */ /* 0x000fe200078e00ff */
[----:B------:R-:W-:Y:S01]  /*3050*/  CS2R R8, SRZ ;  /* 0x0000000000087805 */ /* 0x000fe2000001ff00 */
[----:B------:R-:W4:Y:S01]  /*3060*/  LDCU UR8, c[0x0][0x38c] ;  /* 0x00007180ff0877ac */ /* 0x000f220008000800 */
[----:B------:R-:W-:Y:S01]  /*3070*/  R2UR UR15, R2 ;  /* 0x00000000020f72ca */ /* 0x000fe200000e0000 */
[----:B------:R-:W-:Y:S01]  /*3080*/  IMAD.MOV.U32 R10, RZ, RZ, RZ ;  /* 0x000000ffff0a7224 */ /* 0x000fe200078e00ff */
[----:B------:R-:W-:Y:S01]  /*3090*/  UMOV UR18, URZ ;  /* 0x000000ff00127c82 */ /* 0x000fe20008000000 */
[----:B------:R-:W-:Y:S01]  /*30a0*/  UMOV UR10, URZ ;  /* 0x000000ff000a7c82 */ /* 0x000fe20008000000 */
[----:B--2---:R-:W-:Y:S01]  /*30b0*/  ULEA UR13, UR4, UR13, 0x18 ;  /* 0x0000000d040d7291 */ /* 0x004fe2000f8ec0ff */
[----:B------:R-:W-:Y:S01]  /*30c0*/  UMOV UR20, 0x0 ;  /* 0x0000000000147882 */ /* 0x000fe20000000000 */
[----:B------:R-:W-:-:S02]  /*30d0*/  UMOV UR21, 0x4200010 ;  /* 0x0420001000157882 */ /* 0x000fc40000000000 */
[----:B------:R-:W-:Y:S02]  /*30e0*/  UIADD3 UR6, UPT, UPT, UR13, 0x4400, URZ ;  /* 0x000044000d067890 */ /* 0x000fe4000fffe0ff */
[----:B------:R-:W-:Y:S02]  /*30f0*/  UIADD3 UR7, UPT, UPT, UR13, 0x5c00, URZ ;  /* 0x00005c000d077890 */ /* 0x000fe4000fffe0ff */
[----:B---3--:R-:W-:Y:S01]  /*3100*/  UIADD3 UR5, UPT, UPT, UR5, 0x1f, URZ ;  /* 0x0000001f05057890 */ /* 0x008fe2000fffe0ff */
[----:B-1----:R-:W1:Y:S01]  /*3110*/  LDS R0, [UR13+0x110] ;  /* 0x0001100dff007984 */ /* 0x002e620008000800 */
[----:B------:R-:W-:Y:S02]  /*3120*/  USHF.R.U32.HI UR6, URZ, 0x4, UR6 ;  /* 0x00000004ff067899 */ /* 0x000fe40008011606 */
[----:B------:R-:W-:Y:S02]  /*3130*/  USHF.R.S32.HI UR4, URZ, 0x1f, UR5 ;  /* 0x0000001fff047899 */ /* 0x000fe40008011405 */
[----:B------:R-:W-:-:S02]  /*3140*/  ULOP3.LUT UR6, UR6, 0x3fff, URZ, 0xc0, !UPT ;  /* 0x00003fff06067892 */ /* 0x000fc4000f8ec0ff */
[----:B------:R-:W-:Y:S02]  /*3150*/  ULEA.HI UR4, UR4, UR5, URZ, 0x5 ;  /* 0x0000000504047291 */ /* 0x000fe4000f8f28ff */
[----:B------:R-:W-:Y:S02]  /*3160*/  USHF.R.U32.HI UR5, URZ, 0x4, UR7 ;  /* 0x00000004ff057899 */ /* 0x000fe40008011607 */
[----:B------:R-:W-:Y:S02]  /*3170*/  USHF.R.S32.HI UR22, URZ, 0x5, UR4 ;  /* 0x00000005ff167899 */ /* 0x000fe40008011404 */
[----:B------:R-:W-:Y:S02]  /*3180*/  ULOP3.LUT UR5, UR5, 0x3fff, URZ, 0xc0, !UPT ;  /* 0x00003fff05057892 */ /* 0x000fe4000f8ec0ff */
[----:B------:R-:W-:Y:S02]  /*3190*/  UISETP.LT.AND UP0, UPT, UR22, 0x1, UPT ;  /* 0x000000011600788c */ /* 0x000fe4000bf01270 */
[----:B------:R-:W-:-:S02]  /*31a0*/  ULOP3.LUT UR16, UR6, 0x10000, URZ, 0xfc, !UPT ;  /* 0x0001000006107892 */ /* 0x000fc4000f8efcff */
[----:B------:R-:W-:Y:S02]  /*31b0*/  USEL UR23, UR22, 0x1, !UP0 ;  /* 0x0000000116177887 */ /* 0x000fe4000c000000 */
[----:B------:R-:W-:Y:S02]  /*31c0*/  ULOP3.LUT UR17, UR5, 0x10000, URZ, 0xfc, !UPT ;  /* 0x0001000005117892 */ /* 0x000fe4000f8efcff */
[----:B------:R-:W-:Y:S02]  /*31d0*/  UIADD3 UR23, UPT, UPT, -UR23, URZ, URZ ;  /* 0x000000ff17177290 */ /* 0x000fe4000fffe1ff */
[----:B----4-:R-:W-:Y:S01]  /*31e0*/  UISETP.GE.AND UP4, UPT, UR8, 0x1, UPT ;  /* 0x000000010800788c */ /* 0x010fe2000bf86270 */
[----:B-1----:R-:W-:-:S15]  /*31f0*/  R2UR UR24, R0 ;  /* 0x00000000001872ca */ /* 0x002fde00000e0000 */
.L_x_65:
[----:B------:R-:W-:Y:S02]  /*3200*/  LEA R0, R10, UR13, 0x3 ;  /* 0x0000000d0a007c11 */ /* 0x000fe4000f8e18ff */
[----:B------:R-:W-:Y:S02]  /*3210*/  SHF.L.U32 R5, R9, 0x1f, RZ ;  /* 0x0000001f09057819 */ /* 0x000fe400000006ff */
[----:B------:R-:W-:Y:S01]  /*3220*/  PLOP3.LUT P0, PT, PT, PT, UP4, 0x80, 0x8 ;  /* 0x000000000008781c */ /* 0x000fe20003f0f048 */
[----:B------:R-:W-:Y:S01]  /*3230*/  VIADD R3, R0, 0x70 ;  /* 0x0000007000037836 */ /* 0x000fe20000000000 */
[----:B-1----:R-:W1:Y:S02]  /*3240*/  SYNCS.PHASECHK.TRANS64.TRYWAIT P1, [R0+URZ+0x60], R5 ;  /* 0x00006005000075a7 */ /* 0x002e6400080211ff */
[----:B-1-3--:R-:W-:Y:S09]  /*3250*/  @!P1 BRA `(.L_x_59) ;  /* 0x0000004400d49947 */ /* 0x00aff20003800000 */
.L_x_124:
[----:B------:R-:W-:Y:S01]  /*3260*/  LEA R4, R10, UR13, 0x4 ;  /* 0x0000000d0a047c11 */ /* 0x000fe2000f8e20ff */
[----:B------:R-:W-:Y:S01]  /*3270*/  @UP4 ULEA UR4, UR10, UR13, 0x3 ;  /* 0x0000000d0a044291 */ /* 0x000fe2000f8e18ff */
[----:B------:R-:W-:Y:S01]  /*3280*/  PLOP3.LUT P2, PT, PT, PT, PT, 0x80, 0x8 ;  /* 0x000000000008781c */ /* 0x000fe20003f4f070 */
[----:B------:R-:W-:Y:S01]  /*3290*/  ULEA UR19, UR18, UR13, 0x3 ;  /* 0x0000000d12137291 */ /* 0x000fe2000f8e18ff */
[----:B------:R-:W-:Y:S02]  /*32a0*/  PRMT R3, RZ, 0x654, R3 ;  /* 0x00000654ff037816 */ /* 0x000fe40000000003 */
[----:B-1----:R-:W1:Y:S01]  /*32b0*/  LDS.128 R4, [R4+0xf0] ;  /* 0x0000f00004047984 */ /* 0x002e620000000c00 */
[----:B------:R-:W-:Y:S02]  /*32c0*/  @P0 SHF.L.U32 R2, R8, 0x1f, RZ ;  /* 0x0000001f08020819 */ /* 0x000fe400000006ff */
[----:B------:R-:W-:Y:S01]  /*32d0*/  SHF.L.U32 R0, R11, 0x1f, RZ ;  /* 0x0000001f0b007819 */ /* 0x000fe200000006ff */
[----:B------:R-:W-:Y:S01]  /*32e0*/  @!PT LDS RZ, [RZ] ;  /* 0x00000000fffff984 */ /* 0x000fe20000000800 */
[----:B------:R-:W-:Y:S01]  /*32f0*/  @!PT LDS RZ, [RZ] ;  /* 0x00000000fffff984 */ /* 0x000fe20000000800 */
[----:B------:R-:W-:Y:S01]  /*3300*/  @!PT LDS RZ, [RZ] ;  /* 0x00000000fffff984 */ /* 0x000fe20000000800 */
[----:B------:R-:W-:Y:S01]  /*3310*/  @!PT LDS RZ, [RZ] ;  /* 0x00000000fffff984 */ /* 0x000fe20000000800 */
[----:B------:R2:W-:Y:S06]  /*3320*/  MEMBAR.ALL.CTA ;  /* 0x0000000000007992 */ /* 0x0005ec0000008000 */
[----:B--2---:R-:W2:Y:S02]  /*3330*/  FENCE.VIEW.ASYNC.S ;  /* 0x00000000000073c6 */ /* 0x004ea40000000000 */
[----:B--2---:R2:W-:Y:S01]  /*3340*/  SYNCS.ARRIVE.TRANS64.RED.A1T0 RZ, [R3+URZ], RZ ;  /* 0x000000ff03ff79a7 */ /* 0x0045e200081004ff */
[----:B------:R2:W3:Y:S01]  /*3350*/  @P0 SYNCS.PHASECHK.TRANS64.TRYWAIT P2, [UR4], R2 ;  /* 0x00000002ff0005a7 */ /* 0x0004e20008041104 */
[----:B-1----:R-:W-:Y:S01]  /*3360*/  LOP3.LUT P1, RZ, R6, 0x1, RZ, 0xc0, !PT ;  /* 0x0000000106ff7812 */ /* 0x002fe2000782c0ff */
[----:B------:R-:W1:Y:S02]  /*3370*/  SYNCS.PHASECHK.TRANS64.TRYWAIT P0, [UR19+0xa0], R0 ;  /* 0x0000a000ff0075a7 */ /* 0x000e640008001113 */
[----:B-123--:R-:W-:Y:S10]  /*3380*/  @!P0 BRA `(.L_x_60) ;  /* 0x00000044009c8947 */ /* 0x00eff40003800000 */
.L_x_126:
[----:B------:R-:W-:Y:S01]  /*3390*/  IADD3 R10, PT, PT, R10, 0x1, RZ ;  /* 0x000000010a0a7810 */ /* 0x000fe20007ffe0ff */
[----:B------:R-:W-:Y:S06]  /*33a0*/  BRA.U !UP4, `(.L_x_61) ;  /* 0x000000010ca07547 */ /* 0x000fec000b800000 */
[----:B------:R-:W-:Y:S02]  /*33b0*/  ULEA.HI UR4, UR18, UR18, URZ, 0x1 ;  /* 0x0000001212047291 */ /* 0x000fe4000f8f08ff */
[----:B------:R-:W-:Y:S02]  /*33c0*/  UPLOP3.LUT UP2, UPT, UPT, UPT, UPT, 0x40, 0x4 ;  /* 0x000000000004789c */ /* 0x000fe40003f4e870 */
[----:B------:R-:W-:Y:S02]  /*33d0*/  USHF.L.U32 UR5, UR4, 0x6, URZ ;  /* 0x0000000604057899 */ /* 0x000fe400080006ff */
[----:B------:R-:W-:Y:S02]  /*33e0*/  ULOP3.LUT UR14, UR4, 0xffe, URZ, 0xc0, !UPT ;  /* 0x00000ffe040e7892 */ /* 0x000fe4000f8ec0ff */
[----:B------:R-:W-:Y:S02]  /*33f0*/  ULOP3.LUT UR4, UR5, 0xffffff80, URZ, 0xc0, !UPT ;  /* 0xffffff8005047892 */ /* 0x000fe4000f8ec0ff */
[----:B------:R-:W-:-:S02]  /*3400*/  UIADD3 UR14, UPT, UPT, -UR14, UR18, URZ ;  /* 0x000000120e0e7290 */ /* 0x000fc4000fffe1ff */
[----:B------:R-:W-:Y:S01]  /*3410*/  UIADD3 UR4, UPT, UPT, UR24, UR4, URZ ;  /* 0x0000000418047290 */ /* 0x000fe2000fffe0ff */
[----:B------:R-:W-:Y:S01]  /*3420*/  UMOV UR12, UR23 ;  /* 0x00000017000c7c82 */ /* 0x000fe20008000000 */
[----:B------:R-:W-:Y:S02]  /*3430*/  UMOV UR11, UR22 ;  /* 0x00000016000b7c82 */ /* 0x000fe40008000000 */
[----:B------:R-:W-:Y:S01]  /*3440*/  ULEA UR14, UR14, UR4, 0x14 ;  /* 0x000000040e0e7291 */ /* 0x000fe2000f8ea0ff */
[----:B------:R-:W-:-:S11]  /*3450*/  UMOV UR5, UR10 ;  /* 0x0000000a00057c82 */ /* 0x000fd60008000000 */
.L_x_64:
[----:B------:R-:W-:Y:S02]  /*3460*/  UIADD3 UR12, UPT, UPT, UR12, 0x1, URZ ;  /* 0x000000010c0c7890 */ /* 0x000fe4000fffe0ff */
[----:B--2---:R-:W-:Y:S02]  /*3470*/  ULEA UR6, UR5, UR13, 0x3 ;  /* 0x0000000d05067291 */ /* 0x004fe4000f8e18ff */
[----:B------:R-:W-:Y:S01]  /*3480*/  UISETP.NE.AND UP3, UPT, UR12, URZ, UPT ;  /* 0x000000ff0c00728c */ /* 0x000fe2000bf65270 */
[----:B---3--:R-:W-:Y:S10]  /*3490*/  @P2 BRA `(.L_x_62) ;  /* 0x00000000000c2947 */ /* 0x008ff40003800000 */
[----:B-1----:R-:W-:Y:S04]  /*34a0*/  SHF.L.U32 R3, R8, 0x1f, RZ ;  /* 0x0000001f08037819 */ /* 0x002fe800000006ff */
[----:B------:R-:W1:Y:S02]  /*34b0*/  SYNCS.PHASECHK.TRANS64.TRYWAIT P0, [UR6], R3 ;  /* 0x00000003ff0075a7 */ /* 0x000e640008001106 */
[----:B-1----:R-:W-:Y:S05]  /*34c0*/  @!P0 BRA `(.L_x_63) ;  /* 0x0000004400648947 */ /* 0x002fea0003800000 */
.L_x_62:
[----:B------:R-:W-:Y:S01]  /*34d0*/  UISETP.NE.AND UP0, UPT, UR11, 0x1, UPT ;  /* 0x000000010b00788c */ /* 0x000fe2000bf05270 */
[----:B------:R-:W-:Y:S01]  /*34e0*/  PLOP3.LUT P2, PT, PT, PT, PT, 0x80, 0x8 ;  /* 0x000000000008781c */ /* 0x000fe20003f4f070 */
[----:B------:R-:W-:Y:S02]  /*34f0*/  UIADD3 UR4, UPT, UPT, UR5, 0x1, URZ ;  /* 0x0000000105047890 */ /* 0x000fe4000fffe0ff */
[----:B------:R-:W-:Y:S02]  /*3500*/  ULEA UR8, UR5, UR17, 0x8 ;  /* 0x0000001105087291 */ /* 0x000fe4000f8e40ff */
[----:B------:R-:W-:Y:S01]  /*3510*/  UISETP.NE.AND UP1, UPT, UR4, 0x3, UPT ;  /* 0x000000030400788c */ /* 0x000fe2000bf25270 */
[----:B------:R-:W-:Y:S01]  /*3520*/  PLOP3.LUT P0, PT, PT, PT, UP0, 0x80, 0x8 ;  /* 0x000000000008781c */ /* 0x000fe20003f0f008 */
[----:B------:R-:W-:Y:S02]  /*3530*/  UIADD3 UR11, UPT, UPT, UR11, -0x1, URZ ;  /* 0xffffffff0b0b7890 */ /* 0x000fe4000fffe0ff */
[----:B------:R-:W-:Y:S02]  /*3540*/  USEL UR7, URZ, 0x1, UP1 ;  /* 0x00000001ff077887 */ /* 0x000fe40008800000 */
[----:B------:R-:W-:Y:S01]  /*3550*/  USEL UR10, UR4, URZ, UP1 ;  /* 0x000000ff040a7287 */ /* 0x000fe20008800000 */
[----:B------:R-:W-:Y:S03]  /*3560*/  UMOV UR9, 0xc0004010 ;  /* 0xc000401000097882 */ /* 0x000fe60000000000 */
[----:B------:R-:W-:Y:S01]  /*3570*/  @UP0 ULEA UR4, UR10, UR13, 0x3 ;  /* 0x0000000d0a040291 */ /* 0x000fe2000f8e18ff */
[----:B------:R-:W-:Y:S01]  /*3580*/  LOP3.LUT R8, R8, UR7, RZ, 0x3c, !PT ;  /* 0x0000000708087c12 */ /* 0x000fe2000f8e3cff */
[----:B------:R-:W-:Y:S03]  /*3590*/  UMOV UR7, 0xc0004010 ;  /* 0xc000401000077882 */ /* 0x000fe60000000000 */
[----:B-1----:R-:W-:Y:S04]  /*35a0*/  @P0 SHF.L.U32 R0, R8, 0x1f, RZ ;  /* 0x0000001f08000819 */ /* 0x002fe800000006ff */
[----:B------:R2:W3:Y:S01]  /*35b0*/  @P0 SYNCS.PHASECHK.TRANS64.TRYWAIT P2, [UR4], R0 ;  /* 0x00000000ff0005a7 */ /* 0x0004e20008041104 */
[----:B------:R-:W-:Y:S02]  /*35c0*/  UIADD3 UR4, UPT, UPT, UR6, 0x18, URZ ;  /* 0x0000001806047890 */ /* 0x000fe4000fffe0ff */
[----:B------:R-:W-:Y:S03]  /*35d0*/  ULEA UR6, UR5, UR16, 0x7 ;  /* 0x0000001005067291 */ /* 0x000fe6000f8e38ff */
[----:B------:R-:W-:Y:S06]  /*35e0*/  UMOV UR5, UR10 ;  /* 0x0000000a00057c82 */ /* 0x000fec0008000000 */
[----:B------:R2:W-:Y:S01]  /*35f0*/  UTCQMMA gdesc[UR6], gdesc[UR8], tmem[UR14], tmem[UR20], idesc[UR21], UP2 ;  /* 0x00ff1408060075ea */ /* 0x0005e2000900030e */
[----:B------:R-:W-:Y:S01]  /*3600*/  UPLOP3.LUT UP2, UPT, UPT, UPT, UPT, 0x80, 0x8 ;  /* 0x000000000008789c */ /* 0x000fe20003f4f070 */
[----:B------:R2:W-:Y:S01]  /*3610*/  UTCBAR.MULTICAST [UR4], URZ, UR15 ;  /* 0x000000ff040073e9 */ /* 0x0005e2000800080f */
[----:B------:R-:W-:Y:S09]  /*3620*/  BRA.U UP3, `(.L_x_64) ;  /* 0xfffffffd038c7547 */ /* 0x000ff2000b83ffff */
.L_x_61:
[----:B--2---:R-:W-:Y:S01]  /*3630*/  UIADD3 UR4, UPT, UPT, UR18, 0x1, URZ ;  /* 0x0000000112047890 */ /* 0x004fe2000fffe0ff */
[C---:B------:R-:W-:Y:S01]  /*3640*/  ISETP.NE.AND P0, PT, R10.reuse, 0x2, PT ;  /* 0x000000020a00780c */ /* 0x040fe20003f05270 */
[----:B------:R-:W-:Y:S02]  /*3650*/  UIADD3 UR5, UPT, UPT, UR19, 0x80, URZ ;  /* 0x0000008013057890 */ /* 0x000fe4000fffe0ff */
[----:B------:R-:W-:Y:S01]  /*3660*/  UISETP.NE.AND UP0, UPT, UR4, 0x4, UPT ;  /* 0x000000040400788c */ /* 0x000fe2000bf05270 */
[----:B-1----:R-:W-:Y:S02]  /*3670*/  SEL R0, RZ, 0x1, P0 ;  /* 0x00000001ff007807 */ /* 0x002fe40000000000 */
[----:B------:R-:W-:Y:S01]  /*3680*/  SEL R10, R10, RZ, P0 ;  /* 0x000000ff0a0a7207 */ /* 0x000fe20000000000 */
[----:B------:R-:W-:Y:S01]  /*3690*/  USEL UR6, URZ, 0x1, UP0 ;  /* 0x00000001ff067887 */ /* 0x000fe20008000000 */
[----:B------:R-:W-:Y:S01]  /*36a0*/  LOP3.LUT R9, R9, R0, RZ, 0x3c, !PT ;  /* 0x0000000009097212 */ /* 0x000fe200078e3cff */
[----:B------:R-:W-:Y:S01]  /*36b0*/  USEL UR18, UR4, URZ, UP0 ;  /* 0x000000ff04127287 */ /* 0x000fe20008000000 */
[----:B------:R1:W-:Y:S03]  /*36c0*/  UTCBAR [UR5], URZ ;  /* 0x000000ff050073e9 */ /* 0x0003e600080000ff */
[----:B------:R-:W-:Y:S01]  /*36d0*/  LOP3.LUT R11, R11, UR6, RZ, 0x3c, !PT ;  /* 0x000000060b0b7c12 */ /* 0x000fe2000f8e3cff */
[----:B------:R-:W-:Y:S07]  /*36e0*/  @P1 BRA `(.L_x_65) ;  /* 0xfffffff800c41947 */ /* 0x000fee000383ffff */
[----:B------:R-:W2:Y:S01]  /*36f0*/  S2UR UR8, SR_CgaCtaId ;  /* 0x00000000000879c3 */ /* 0x000ea20000008800 */
[----:B------:R-:W-:Y:S01]  /*3700*/  ELECT P0, URZ, PT ;  /* 0x0000000000ff782f */ /* 0x000fe20003800000 */
[----:B------:R-:W-:Y:S01]  /*3710*/  IMAD.MOV.U32 R0, RZ, RZ, 0x1 ;  /* 0x00000001ff007424 */ /* 0x000fe200078e00ff */
[----:B------:R-:W-:Y:S01]  /*3720*/  UIADD3 UR13, UPT, UPT, UR13, 0xa0, URZ ;  /* 0x000000a00d0d7890 */ /* 0x000fe2000fffe0ff */
[----:B------:R-:W-:Y:S01]  /*3730*/  SHF.L.U32 R3, R11, 0x1f, RZ ;  /* 0x0000001f0b037819 */ /* 0x000fe200000006ff */
[----:B------:R-:W-:-:S03]  /*3740*/  UMOV UR4, 0x40 ;  /* 0x0000004000047882 */ /* 0x000fc60000000000 */
[----:B------:R-:W-:Y:S01]  /*3750*/  UVIRTCOUNT.DEALLOC.SMPOOL 0x80 ;  /* 0x000000800000784c */ /* 0x000fe20000000000 */
[----:B--2---:R-:W-:Y:S02]  /*3760*/  ULEA UR8, UR8, UR4, 0x18 ;  /* 0x0000000408087291 */ /* 0x004fe4000f8ec0ff */
[----:B------:R-:W-:-:S07]  /*3770*/  ULEA UR4, UR18, UR13, 0x3 ;  /* 0x0000000d12047291 */ /* 0x000fce000f8e18ff */
[----:B------:R2:W-:Y:S02]  /*3780*/  @P0 STS.U8 [UR8+0x1c], R0 ;  /* 0x00001c00ff000988 */ /* 0x0005e40008000008 */
[----:B------:R-:W4:Y:S02]  /*3790*/  SYNCS.PHASECHK.TRANS64.TRYWAIT P0, [UR4], R3 ;  /* 0x00000003ff0075a7 */ /* 0x000f240008001104 */
[----:B--2-4-:R-:W-:Y:S05]  /*37a0*/  @!P0 BRA `(.L_x_66) ;  /* 0x0000004000c48947 */ /* 0x014fea0003800000 */
.L_x_129:
[----:B------:R-:W-:-:S04]  /*37b0*/  UIADD3 UR4, UPT, UPT, UR18, 0x1, URZ ;  /* 0x0000000112047890 */ /* 0x000fc8000fffe0ff */
[----:B------:R-:W-:-:S04]  /*37c0*/  UISETP.NE.AND UP0, UPT, UR4, 0x4, UPT ;  /* 0x000000040400788c */ /* 0x000fc8000bf05270 */
[----:B------:R-:W-:Y:S02]  /*37d0*/  USEL UR6, URZ, 0x1, UP0 ;  /* 0x00000001ff067887 */ /* 0x000fe40008000000 */
[----:B------:R-:W-:-:S04]  /*37e0*/  USEL UR4, UR4, URZ, UP0 ;  /* 0x000000ff04047287 */ /* 0x000fc80008000000 */
[----:B-1----:R-:W-:Y:S01]  /*37f0*/  ULEA UR5, UR4, UR13, 0x3 ;  /* 0x0000000d04057291 */ /* 0x002fe2000f8e18ff */
[----:B------:R-:W-:-:S04]  /*3800*/  LOP3.LUT R2, R11, UR6, RZ, 0x3c, !PT ;  /* 0x000000060b027c12 */ /* 0x000fc8000f8e3cff */
[----:B--2---:R-:W-:-:S04]  /*3810*/  SHF.L.U32 R3, R2, 0x1f, RZ ;  /* 0x0000001f02037819 */ /* 0x004fc800000006ff */
[----:B------:R-:W1:Y:S02]  /*3820*/  SYNCS.PHASECHK.TRANS64.TRYWAIT P0, [UR5], R3 ;  /* 0x00000003ff0075a7 */ /* 0x000e640008001105 */
[----:B-1----:R-:W-:Y:S05]  /*3830*/  @!P0 BRA `(.L_x_67) ;  /* 0x0000004000b88947 */ /* 0x002fea0003800000 */
.L_x_131:
        /* <DEDUP_REMOVED lines=9> */
.L_x_133:
[----:B------:R-:W-:-:S04]  /*38d0*/  UIADD3 UR4, UPT, UPT, UR4, 0x1, URZ ;  /* 0x0000000104047890 */ /* 0x000fc8000fffe0ff */
[----:B------:R-:W-:-:S04]  /*38e0*/  UISETP.NE.AND UP0, UPT, UR4, 0x4, UPT ;  /* 0x000000040400788c */ /* 0x000fc8000bf05270 */
[----:B------:R-:W-:Y:S02]  /*38f0*/  USEL UR5, URZ, 0x1, UP0 ;  /* 0x00000001ff057887 */ /* 0x000fe40008000000 */
[----:B------:R-:W-:-:S04]  /*3900*/  USEL UR4, UR4, URZ, UP0 ;  /* 0x000000ff04047287 */ /* 0x000fc80008000000 */
[----:B------:R-:W-:Y:S01]  /*3910*/  ULEA UR4, UR4, UR13, 0x3 ;  /* 0x0000000d04047291 */ /* 0x000fe2000f8e18ff */
[----:B-1----:R-:W-:-:S04]  /*3920*/  LOP3.LUT R3, R2, UR5, RZ, 0x3c, !PT ;  /* 0x0000000502037c12 */ /* 0x002fc8000f8e3cff */
[----:B------:R-:W-:-:S04]  /*3930*/  SHF.L.U32 R3, R3, 0x1f, RZ ;  /* 0x0000001f03037819 */ /* 0x000fc800000006ff */
[----:B------:R-:W1:Y:S02]  /*3940*/  SYNCS.PHASECHK.TRANS64.TRYWAIT P0, [UR4], R3 ;  /* 0x00000003ff0075a7 */ /* 0x000e640008001104 */
[----:B-1----:R-:W-:Y:S05]  /*3950*/  @!P0 BRA `(.L_x_69) ;  /* 0x0000004000a08947 */ /* 0x002fea0003800000 */
.L_x_135:
[----:B------:R-:W-:Y:S01]  /*3960*/  NOP ;  /* 0x0000000000007918 */ /* 0x000fe20000000000 */
[----:B-1----:R-:W1:Y:S01]  /*3970*/  LDS R0, [UR8+0x14] ;  /* 0x00001408ff007984 */ /* 0x002e620008000800 */
[----:B------:R-:W-:Y:S01]  /*3980*/  ULOP3.LUT UR4, UR24, 0xffff, URZ, 0xc0, !UPT ;  /* 0x0000ffff18047892 */ /* 0x000fe2000f8ec0ff */
[----:B------:R-:W-:Y:S01]  /*3990*/  UMOV UR5, 0xffff ;  /* 0x0000ffff00057882 */ /* 0x000fe20000000000 */
[----:B------:R-:W-:Y:S02]  /*39a0*/  UMOV UR6, 0x1 ;  /* 0x0000000100067882 */ /* 0x000fe40000000000 */
[----:B------:R-:W-:-:S04]  /*39b0*/  USHF.R.U32.HI UR4, URZ, 0x5, UR4 ;  /* 0x00000005ff047899 */ /* 0x000fc80008011604 */
[----:B------:R-:W-:Y:S02]  /*39c0*/  USHF.L.U32 UR5, UR5, UR4, URZ ;  /* 0x0000000405057299 */ /* 0x000fe400080006ff */
[----:B------:R-:W-:-:S04]  /*39d0*/  USHF.L.U32 UR4, UR6, UR4, URZ ;  /* 0x0000000406047299 */ /* 0x000fc800080006ff */
[----:B-1----:R-:W-:-:S04]  /*39e0*/  LOP3.LUT R0, R0, UR5, RZ, 0xc0, !PT ;  /* 0x0000000500007c12 */ /* 0x002fc8000f8ec0ff */
[----:B------:R-:W-:-:S13]  /*39f0*/  ISETP.NE.AND P0, PT, R0, UR5, PT ;  /* 0x0000000500007c0c */ /* 0x000fda000bf05270 */
[----:B------:R-:W-:Y:S05]  /*3a00*/  @P0 BRA `(.L_x_70) ;  /* 0x0000000000580947 */ /* 0x000fea0003800000 */
[----:B------:R-:W1:Y:S02]  /*3a10*/  LDS R0, [UR8+0x18] ;  /* 0x00001808ff007984 */ /* 0x000e640008000800 */
[----:B-1----:R-:W-:-:S04]  /*3a20*/  LOP3.LUT R0, R0, UR4, RZ, 0xc0, !PT ;  /* 0x0000000400007c12 */ /* 0x002fc8000f8ec0ff */
[----:B------:R-:W-:-:S13]  /*3a30*/  ISETP.NE.AND P0, PT, R0, UR4, PT ;  /* 0x0000000400007c0c */ /* 0x000fda000bf05270 */
[----:B------:R-:W-:Y:S05]  /*3a40*/  @P0 BRA `(.L_x_71) ;  /* 0x00000000003c0947 */ /* 0x000fea0003800000 */
[----:B------:R-:W1:Y:S01]  /*3a50*/  S2R R2, SR_LANEID ;  /* 0x0000000000027919 */ /* 0x000e620000000000 */
[----:B------:R-:W-:Y:S01]  /*3a60*/  ULOP3.LUT UR5, URZ, UR5, URZ, 0x33, !UPT ;  /* 0x00000005ff057292 */ /* 0x000fe2000f8e33ff */
[----:B------:R-:W-:Y:S01]  /*3a70*/  LOP3.LUT R4, RZ, UR4, RZ, 0x33, !PT ;  /* 0x00000004ff047c12 */ /* 0x000fe2000f8e33ff */
[----:B------:R-:W-:Y:S02]  /*3a80*/  VOTEU.ANY UR4, UPT, PT ;  /* 0x0000000000047886 */ /* 0x000fe400038e0100 */
[----:B------:R-:W-:Y:S01]  /*3a90*/  UFLO.U32 UR4, UR4 ;  /* 0x00000004000472bd */ /* 0x000fe200080e0000 */
[----:B------:R-:W2:Y:S01]  /*3aa0*/  REDUX UR6, R4 ;  /* 0x00000000040673c4 */ /* 0x000ea20000000000 */
[----:B------:R-:W-:-:S06]  /*3ab0*/  IMAD.U32 R0, RZ, RZ, UR5 ;  /* 0x00000005ff007e24 */ /* 0x000fcc000f8e00ff */
[----:B------:R4:W-:Y:S01]  /*3ac0*/  UTCATOMSWS.AND URZ, UR5 ;  /* 0x0000000500ff79e3 */ /* 0x0009e20008000000 */
[----:B------:R-:W3:Y:S01]  /*3ad0*/  REDUX UR7, R0 ;  /* 0x00000000000773c4 */ /* 0x000ee20000000000 */
[----:B-1----:R-:W-:Y:S01]  /*3ae0*/  ISETP.EQ.U32.AND P0, PT, R2, UR4, PT ;  /* 0x0000000402007c0c */ /* 0x002fe2000bf02070 */
[----:B--2---:R-:W-:Y:S01]  /*3af0*/  IMAD.U32 R2, RZ, RZ, UR6 ;  /* 0x00000006ff027e24 */ /* 0x004fe2000f8e00ff */
[----:B---3--:R-:W-:-:S11]  /*3b00*/  MOV R3, UR7 ;  /* 0x0000000700037c02 */ /* 0x008fd60008000f00 */
[----:B------:R4:W-:Y:S04]  /*3b10*/  @P0 ATOMS.AND RZ, [UR8+0x14], R3 ;  /* 0x00001403ffff098c */ /* 0x0009e8000a800008 */
[----:B------:R4:W-:Y:S01]  /*3b20*/  @P0 ATOMS.AND RZ, [UR8+0x18], R2 ;  /* 0x00001802ffff098c */ /* 0x0009e2000a800008 */
[----:B------:R-:W-:Y:S05]  /*3b30*/  BRA `(.L_x_72) ;  /* 0x0000000000147947 */ /* 0x000fea0003800000 */
.L_x_71:
[----:B------:R-:W-:Y:S02]  /*3b40*/  MOV R2, 0x3b60 ;  /* 0x00003b6000027802 */ /* 0x000fe40000000f00 */
[----:B---3-5:R-:W-:Y:S05]  /*3b50*/  CALL.REL.NOINC `($__internal_0_$__cuda_sm10x_tcgen05_guardrail_trap_col_being_dealloced_not_returned_by_alloc) ;  /* 0x0000004000fc7944 */ /* 0x028fea0003c00000 */
[----:B------:R-:W-:Y:S05]  /*3b60*/  BRA `(.L_x_72) ;  /* 0x0000000000087947 */ /* 0x000fea0003800000 */
.L_x_70:
[----:B------:R-:W-:Y:S02]  /*3b70*/  MOV R2, 0x3b90 ;  /* 0x00003b9000027802 */ /* 0x000fe40000000f00 */
[----:B---3-5:R-:W-:Y:S05]  /*3b80*/  CALL.REL.NOINC `($__internal_2_$__cuda_sm10x_tcgen05_guardrail_trap_unallocated_columns_being_dealloced) ;  /* 0x0000004400087944 */ /* 0x028fea0003c00000 */
.L_x_72:
[----:B------:R-:W-:Y:S01]  /*3b90*/  NOP ;  /* 0x0000000000007918 */ /* 0x000fe20000000000 */
[----:B----4-:R-:W-:Y:S05]  /*3ba0*/  EXIT ;  /* 0x000000000000794d */ /* 0x010fea0003800000 */
.L_x_54:
[----:B------:R-:W-:-:S09]  /*3bb0*/  UISETP.NE.OR UP0, UPT, UR17, 0x3, !UP3 ;  /* 0x000000031100788c */ /* 0x000fd2000df05670 */
[----:B------:R-:W-:Y:S05]  /*3bc0*/  BRA.U UP0, `(.L_x_73) ;  /* 0x0000000d00807547 */ /* 0x000fea000b800000 */
[----:B------:R-:W1:Y:S01]  /*3bd0*/  S2UR UR10, SR_CgaCtaId ;  /* 0x00000000000a79c3 */ /* 0x000e620000008800 */
[----:B------:R-:W2:Y:S01]  /*3be0*/  LDCU UR32, c[0x0][0x370] ;  /* 0x00006e00ff2077ac */ /* 0x000ea20008000800 */
[----:B------:R-:W-:Y:S02]  /*3bf0*/  HFMA2 R13, -RZ, RZ, 0, 0 ;  /* 0x00000000ff0d7431 */ /* 0x000fe400000001ff */
[----:B------:R-:W-:Y:S01]  /*3c00*/  IMAD.MOV.U32 R15, RZ, RZ, 0x1 ;  /* 0x00000001ff0f7424 */ /* 0x000fe200078e00ff */
[----:B------:R-:W-:Y:S01]  /*3c10*/  MOV R7, 0x1000 ;  /* 0x0000100000077802 */ /* 0x000fe20000000f00 */
[----:B------:R-:W2:Y:S01]  /*3c20*/  LDCU.128 UR28, c[0x0][0xb10] ;  /* 0x00016200ff1c77ac */ /* 0x000ea20008000c00 */
[----:B------:R-:W-:Y:S01]  /*3c30*/  IMAD.MOV.U32 R14, RZ, RZ, RZ ;  /* 0x000000ffff0e7224 */ /* 0x000fe200078e00ff */
[----:B------:R-:W3:Y:S01]  /*3c40*/  LDC.64 R16, c[0x0][0x348] ;  /* 0x0000d200ff107b82 */ /* 0x000ee20000000a00 */
[----:B------:R-:W4:Y:S01]  /*3c50*/  LDCU UR27, c[0x0][0x374] ;  /* 0x00006e80ff1b77ac */ /* 0x000f220008000800 */
[----:B------:R-:W1:Y:S06]  /*3c60*/  LDCU UR15, c[0x0][0xb0c] ;  /* 0x00016180ff0f77ac */ /* 0x000e6c0008000800 */
[----:B------:R-:W3:Y:S01]  /*3c70*/  LDC.64 R2, c[0x0][0x888] ;  /* 0x00022200ff027b82 */ /* 0x000ee20000000a00 */
[----:B------:R-:W1:Y:S01]  /*3c80*/  LDCU UR39, c[0x0][0xb20] ;  /* 0x00016400ff2777ac */ /* 0x000e620008000800 */
[----:B------:R-:W1:Y:S06]  /*3c90*/  LDCU UR4, c[0x0][0xb30] ;  /* 0x00016600ff0477ac */ /* 0x000e6c0008000800 */
[----:B------:R-:W3:Y:S01]  /*3ca0*/  LDC.64 R4, c[0x0][0x890] ;  /* 0x00022400ff047b82 */ /* 0x000ee20000000a00 */
[----:B------:R-:W-:Y:S01]  /*3cb0*/  UMOV UR21, 0x400 ;  /* 0x0000040000157882 */ /* 0x000fe20000000000 */
[----:B--2---:R-:W-:-:S02]  /*3cc0*/  UIMAD.WIDE.U32 UR6, UR32, UR28, URZ ;  /* 0x0000001c200672a5 */ /* 0x004fc4000f8e00ff */
[----:B----4-:R-:W-:Y:S02]  /*3cd0*/  UIMAD.WIDE.U32 UR8, UR27, UR31, URZ ;  /* 0x0000001f1b0872a5 */ /* 0x010fe4000f8e00ff */
[----:B-1----:R-:W-:Y:S02]  /*3ce0*/  ULEA UR21, UR10, UR21, 0x18 ;  /* 0x000000150a157291 */ /* 0x002fe4000f8ec0ff */
[----:B------:R-:W-:Y:S02]  /*3cf0*/  UPLOP3.LUT UP3, UPT, UPT, UPT, UPT, 0x40, 0x4 ;  /* 0x000000000004789c */ /* 0x000fe40003f6e870 */
[----:B------:R-:W-:Y:S02]  /*3d00*/  UIADD3 UR33, UPT, UPT, UR21, 0x38, URZ ;  /* 0x0000003815217890 */ /* 0x000fe4000fffe0ff */
[----:B------:R-:W-:Y:S01]  /*3d10*/  UIADD3 UR17, UPT, UPT, UR21, 0x30, URZ ;  /* 0x0000003015117890 */ /* 0x000fe2000fffe0ff */
[----:B------:R-:W-:Y:S01]  /*3d20*/  UMOV UR6, UR7 ;  /* 0x0000000700067c82 */ /* 0x000fe20008000000 */
[----:B------:R-:W-:Y:S01]  /*3d30*/  UMOV UR35, UR9 ;  /* 0x0000000900237c82 */ /* 0x000fe20008000000 */
[----:B------:R-:W-:-:S02]  /*3d40*/  UISETP.GE.AND UP0, UPT, UR42, 0x1, UPT ;  /* 0x000000012a00788c */ /* 0x000fc4000bf06270 */
[----:B------:R-:W-:Y:S01]  /*3d50*/  UISETP.NE.AND UP4, UPT, UR42, 0x1, UPT ;  /* 0x000000012a00788c */ /* 0x000fe2000bf85270 */
[----:B------:R-:W1:Y:S01]  /*3d60*/  LDCU.64 UR22, c[0x0][0xb28] ;  /* 0x00016500ff1677ac */ /* 0x000e620008000a00 */
[----:B------:R-:W-:Y:S02]  /*3d70*/  UISETP.NE.AND UP6, UPT, UR15, 0x1, UPT ;  /* 0x000000010f00788c */ /* 0x000fe4000bfc5270 */
[----:B------:R-:W-:Y:S02]  /*3d80*/  UISETP.NE.AND UP5, UPT, UR30, 0x1, UPT ;  /* 0x000000011e00788c */ /* 0x000fe4000bfa5270 */
[----:B------:R-:W-:Y:S02]  /*3d90*/  UPRMT UR33, UR10, 0x654, UR33 ;  /* 0x000006540a217896 */ /* 0x000fe40008000021 */
[----:B------:R-:W-:Y:S02]  /*3da0*/  USHF.R.U32.HI UR37, URZ, UR29, UR6 ;  /* 0x0000001dff257299 */ /* 0x000fe40008011606 */
[----:B------:R-:W-:-:S02]  /*3db0*/  UPRMT UR34, UR10, 0x654, UR17 ;  /* 0x000006540a227896 */ /* 0x000fc40008000011 */
[----:B------:R-:W-:Y:S02]  /*3dc0*/  USHF.R.U32.HI UR35, URZ, UR39, UR35 ;  /* 0x00000027ff237299 */ /* 0x000fe40008011623 */
[----:B------:R-:W-:-:S11]  /*3dd0*/  UISETP.NE.AND UP2, UPT, UR4, 0x1, UPT ;  /* 0x000000010400788c */ /* 0x000fd6000bf45270 */
.L_x_82:
[C---:B------:R-:W-:Y:S02]  /*3de0*/  LEA R12, R14.reuse, UR21, 0x3 ;  /* 0x000000150e0c7c11 */ /* 0x040fe4000f8e18ff */
[----:B------:R-:W-:Y:S02]  /*3df0*/  SHF.L.U32 R9, R13, 0x1f, RZ ;  /* 0x0000001f0d097819 */ /* 0x000fe400000006ff */
[----:B------:R-:W-:Y:S02]  /*3e00*/  LEA R10, R14, UR21, 0x4 ;  /* 0x000000150e0a7c11 */ /* 0x000fe4000f8e20ff */
[----:B--2---:R-:W2:Y:S02]  /*3e10*/  SYNCS.PHASECHK.TRANS64.TRYWAIT P0, [R12+URZ+0x60], R9 ;  /* 0x000060090c0075a7 */ /* 0x004ea400080011ff */
[----:B--2---:R-:W-:Y:S05]  /*3e20*/  @!P0 BRA `(.L_x_74) ;  /* 0x0000003c00848947 */ /* 0x004fea0003800000 */
.L_x_136:
[----:B--2---:R-:W2:Y:S01]  /*3e30*/  LDS.128 R8, [R10+0xf0] ;  /* 0x0000f0000a087984 */ /* 0x004ea20000000c00 */
[----:B------:R-:W-:Y:S01]  /*3e40*/  UISETP.GE.AND UP0, UPT, UR42, 0x1, UPT ;  /* 0x000000012a00788c */ /* 0x000fe2000bf06270 */
[----:B------:R-:W-:Y:S01]  /*3e50*/  @!PT LDS RZ, [RZ] ;  /* 0x00000000fffff984 */ /* 0x000fe20000000800 */
[----:B------:R-:W-:Y:S01]  /*3e60*/  @!PT LDS RZ, [RZ] ;  /* 0x00000000fffff984 */ /* 0x000fe20000000800 */
[----:B------:R-:W-:Y:S01]  /*3e70*/  @!PT LDS RZ, [RZ] ;  /* 0x00000000fffff984 */ /* 0x000fe20000000800 */
[----:B------:R-:W-:Y:S01]  /*3e80*/  @!PT LDS RZ, [RZ] ;  /* 0x00000000fffff984 */ /* 0x000fe20000000800 */
[----:B------:R4:W-:Y:S06]  /*3e90*/  MEMBAR.ALL.CTA ;  /* 0x0000000000007992 */ /* 0x0009ec0000008000 */
[----:B----4-:R-:W4:Y:S01]  /*3ea0*/  FENCE.VIEW.ASYNC.S ;  /* 0x00000000000073c6 */ /* 0x010f220000000000 */
[----:B--2---:R-:W-:Y:S11]  /*3eb0*/  LOP3.LUT P0, RZ, R10, 0x1, RZ, 0xc0, !PT ;  /* 0x000000010aff7812 */ /* 0x004ff6000780c0ff */
[----:B------:R-:W-:Y:S02]  /*3ec0*/  @!UPT UIADD3 URZ, UPT, UPT, URZ, URZ, URZ ;  /* 0x000000fffffff290 */ /* 0x000fe4000fffe0ff */
[----:B----4-:R-:W-:Y:S01]  /*3ed0*/  VOTEU.ANY UP1, P0 ;  /* 0x0000000000ff7886 */ /* 0x010fe20000020100 */
[----:B------:R-:W-:Y:S11]  /*3ee0*/  PLOP3.LUT P0, PT, PT, PT, UP1, 0x80, 0x8 ;  /* 0x000000000008781c */ /* 0x000ff60003f0f018 */
[----:B------:R-:W-:Y:S02]  /*3ef0*/  @!UPT UIADD3 URZ, UPT, UPT, URZ, URZ, URZ ;  /* 0x000000fffffff290 */ /* 0x000fe4000fffe0ff */
[----:B------:R-:W-:Y:S02]  /*3f00*/  @P0 SHF.R.U32.HI R0, RZ, 0x10, R9 ;  /* 0x00000010ff000819 */ /* 0x000fe40000011609 */
[----:B------:R-:W-:Y:S02]  /*3f10*/  @P0 MOV R6, R8 ;  /* 0x0000000800060202 */ /* 0x000fe40000000f00 */
[----:B------:R-:W-:Y:S01]  /*3f20*/  @P0 R2UR UR4, R0 ;  /* 0x00000000000402ca */ /* 0x000fe200000e0000 */
[----:B------:R-:W-:Y:S01]  /*3f30*/  VIADD R0, R12, 0x70 ;  /* 0x000000700c007836 */ /* 0x000fe20000000000 */
[----:B------:R-:W-:Y:S02]  /*3f40*/  @P0 LOP3.LUT R8, R9, 0xffff, RZ, 0xc0, !PT ;  /* 0x0000ffff09080812 */ /* 0x000fe400078ec0ff */
[----:B------:R-:W-:Y:S02]  /*3f50*/  @P0 R2UR UR6, R6 ;  /* 0x00000000060602ca */ /* 0x000fe400000e0000 */
[----:B------:R-:W-:Y:S02]  /*3f60*/  PRMT R0, RZ, 0x654, R0 ;  /* 0x00000654ff007816 */ /* 0x000fe40000000000 */
[----:B------:R-:W-:Y:S02]  /*3f70*/  @P0 R2UR UR5, R8 ;  /* 0x00000000080502ca */ /* 0x000fe400000e0000 */
[----:B------:R2:W-:Y:S03]  /*3f80*/  SYNCS.ARRIVE.TRANS64.RED.A1T0 RZ, [R0+URZ], RZ ;  /* 0x000000ff00ff79a7 */ /* 0x0005e600081004ff */
[----:B------:R-:W-:Y:S04]  /*3f90*/  @UP1 UMOV UR26, UR4 ;  /* 0x00000004001a1c82 */ /* 0x000fe80008000000 */
[----:B------:R-:W-:Y:S04]  /*3fa0*/  @UP1 UMOV UR14, UR6 ;  /* 0x00000006000e1c82 */ /* 0x000fe80008000000 */
[----:B------:R-:W-:Y:S01]  /*3fb0*/  @UP1 UMOV UR13, UR5 ;  /* 0x00000005000d1c82 */ /* 0x000fe20008000000 */
[----:B------:R-:W-:Y:S05]  /*3fc0*/  BRA.U !UP0, `(.L_x_75) ;  /* 0x0000000108a47547 */ /* 0x000fea000b800000 */
[----:B------:R-:W-:Y:S02]  /*3fd0*/  UIMAD.WIDE.U32 UR8, UR13, UR31, URZ ;  /* 0x0000001f0d0872a5 */ /* 0x000fe4000f8e00ff */
[----:B------:R-:W-:Y:S02]  /*3fe0*/  UIMAD.WIDE.U32 UR10, UR14, UR28, URZ ;  /* 0x0000001c0e0a72a5 */ /* 0x000fe4000f8e00ff */
[----:B------:R-:W-:Y:S02]  /*3ff0*/  USEL UR4, UR27, UR35, !UP5 ;  /* 0x000000231b047287 */ /* 0x000fe4000e800000 */
[----:B------:R-:W-:Y:S02]  /*4000*/  USEL UR7, UR32, UR37, !UP6 ;  /* 0x0000002520077287 */ /* 0x000fe4000f000000 */
[----:B-1----:R-:W-:Y:S02]  /*4010*/  UIMAD.WIDE.U32 UR18, UR4, UR22, URZ ;  /* 0x00000016041272a5 */ /* 0x002fe4000f8e00ff */
[----:B------:R-:W-:Y:S01]  /*4020*/  UIMAD.WIDE.U32 UR24, UR7, UR22, URZ ;  /* 0x00000016071872a5 */ /* 0x000fe2000f8e00ff */
[----:B------:R-:W-:Y:S02]  /*4030*/  UMOV UR5, UR9 ;  /* 0x0000000900057c82 */ /* 0x000fe40008000000 */
[----:B------:R-:W-:Y:S03]  /*4040*/  USHF.R.U32.HI UR6, URZ, UR39, UR5 ;  /* 0x00000027ff067299 */ /* 0x000fe60008011605 */
[----:B------:R-:W-:Y:S01]  /*4050*/  UMOV UR5, UR11 ;  /* 0x0000000b00057c82 */ /* 0x000fe20008000000 */
[----:B------:R-:W-:Y:S02]  /*4060*/  USEL UR6, UR13, UR6, !UP5 ;  /* 0x000000060d067287 */ /* 0x000fe4000e800000 */
[----:B------:R-:W-:Y:S02]  /*4070*/  USHF.R.U32.HI UR8, URZ, UR29, UR5 ;  /* 0x0000001dff087299 */ /* 0x000fe40008011605 */
[----:B------:R-:W-:Y:S01]  /*4080*/  UIMAD.WIDE.U32 UR10, UR6, UR22, URZ ;  /* 0x00000016060a72a5 */ /* 0x000fe2000f8e00ff */
[----:B------:R-:W-:Y:S02]  /*4090*/  UMOV UR5, UR19 ;  /* 0x0000001300057c82 */ /* 0x000fe40008000000 */
[----:B------:R-:W-:Y:S03]  /*40a0*/  @UP4 USHF.R.U32.HI UR4, URZ, UR23, UR5 ;  /* 0x00000017ff044299 */ /* 0x000fe60008011605 */
[----:B------:R-:W-:Y:S01]  /*40b0*/  UMOV UR5, UR25 ;  /* 0x0000001900057c82 */ /* 0x000fe20008000000 */
[----:B------:R-:W-:Y:S02]  /*40c0*/  UIMAD UR4, UR42, UR4, URZ ;  /* 0x000000042a0472a4 */ /* 0x000fe4000f8e02ff */
[----:B------:R-:W-:Y:S02]  /*40d0*/  @UP4 USHF.R.U32.HI UR7, URZ, UR23, UR5 ;  /* 0x00000017ff074299 */ /* 0x000fe40008011605 */
[----:B------:R-:W-:Y:S02]  /*40e0*/  USEL UR5, UR14, UR8, !UP6 ;  /* 0x000000080e057287 */ /* 0x000fe4000f000000 */
[----:B------:R-:W-:Y:S02]  /*40f0*/  UIMAD UR8, UR42, UR7, URZ ;  /* 0x000000072a0872a4 */ /* 0x000fe4000f8e02ff */
[----:B------:R-:W-:Y:S03]  /*4100*/  UISETP.GE.AND UP0, UPT, UR6, UR4, UPT ;  /* 0x000000040600728c */ /* 0x000fe6000bf06270 */
[----:B------:R-:W-:Y:S01]  /*4110*/  UMOV UR4, UR11 ;  /* 0x0000000b00047c82 */ /* 0x000fe20008000000 */
[----:B------:R-:W-:Y:S02]  /*4120*/  UISETP.GE.OR UP0, UPT, UR5, UR8, UP0 ;  /* 0x000000080500728c */ /* 0x000fe40008706670 */
[----:B------:R-:W-:Y:S02]  /*4130*/  USHF.R.U32.HI UR4, URZ, UR23, UR4 ;  /* 0x00000017ff047299 */ /* 0x000fe40008011604 */
[----:B------:R-:W-:Y:S02]  /*4140*/  UIMAD.WIDE.U32 UR8, UR5, UR22, URZ ;  /* 0x00000016050872a5 */ /* 0x000fe4000f8e00ff */
[----:B------:R-:W-:Y:S04]  /*4150*/  USEL UR10, UR6, UR4, !UP4 ;  /* 0x00000004060a7287 */ /* 0x000fe8000e000000 */
[----:B------:R-:W-:Y:S01]  /*4160*/  UIADD3 UR11, UPT, UPT, -UR10, URZ, URZ ;  /* 0x000000ff0a0b7290 */ /* 0x000fe2000fffe1ff */
[----:B------:R-:W-:Y:S02]  /*4170*/  @!UP0 UMOV UR4, UR9 ;  /* 0x0000000900048c82 */ /* 0x000fe40008000000 */
[----:B------:R-:W-:Y:S02]  /*4180*/  @!UP0 USHF.R.U32.HI UR4, URZ, UR23, UR4 ;  /* 0x00000017ff048299 */ /* 0x000fe40008011604 */
[----:B------:R-:W-:Y:S02]  /*4190*/  UIMAD UR8, UR42, UR11, UR6 ;  /* 0x0000000b2a0872a4 */ /* 0x000fe4000f8e0206 */
[----:B------:R-:W-:Y:S04]  /*41a0*/  @!UP0 USEL UR4, UR5, UR4, !UP4 ;  /* 0x0000000405048287 */ /* 0x000fe8000e000000 */
[----:B------:R-:W-:Y:S02]  /*41b0*/  @!UP0 UIMAD UR8, UR7, UR8, UR4 ;  /* 0x00000008070882a4 */ /* 0x000fe4000f8e0204 */
[----:B------:R-:W-:Y:S02]  /*41c0*/  @!UP0 UIADD3 UR9, UPT, UPT, UR10, -UR4, URZ ;  /* 0x800000040a098290 */ /* 0x000fe4000fffe0ff */
[----:B------:R-:W-:Y:S02]  /*41d0*/  UIADD3 UR4, UPT, UPT, -UR5, URZ, URZ ;  /* 0x000000ff05047290 */ /* 0x000fe4000fffe1ff */
[----:B------:R-:W-:Y:S02]  /*41e0*/  UIADD3 UR7, UPT, UPT, -UR6, URZ, URZ ;  /* 0x000000ff06077290 */ /* 0x000fe4000fffe1ff */
[----:B------:R-:W-:Y:S02]  /*41f0*/  @!UP0 UIMAD UR6, UR9, UR42, UR5 ;  /* 0x0000002a090682a4 */ /* 0x000fe4000f8e0205 */
[----:B------:R-:W-:Y:S02]  /*4200*/  UIMAD UR14, UR15, UR4, UR14 ;  /* 0x000000040f0e72a4 */ /* 0x000fe4000f8e020e */
[----:B------:R-:W-:Y:S01]  /*4210*/  UIMAD UR13, UR30, UR7, UR13 ;  /* 0x000000071e0d72a4 */ /* 0x000fe2000f8e020d */
[----:B------:R-:W-:Y:S02]  /*4220*/  @!UP0 UMOV UR5, UR8 ;  /* 0x0000000800058c82 */ /* 0x000fe40008000000 */
[----:B------:R-:W-:Y:S02]  /*4230*/  UIMAD UR14, UR5, UR15, UR14 ;  /* 0x0000000f050e72a4 */ /* 0x000fe4000f8e020e */
[----:B------:R-:W-:Y:S11]  /*4240*/  UIMAD UR13, UR6, UR30, UR13 ;  /* 0x0000001e060d72a4 */ /* 0x000ff6000f8e020d */
[----:B------:R-:W-:Y:S01]  /*4250*/  @!UPT UIADD3 URZ, UPT, UPT, URZ, URZ, URZ ;  /* 0x000000fffffff290 */ /* 0x000fe2000fffe0ff */
.L_x_75:
[----:B------:R-:W4:Y:S01]  /*4260*/  @!UP2 LDCU.128 UR8, c[0x0][0xb10] ;  /* 0x00016200ff08a7ac */ /* 0x000f220008000c00 */
[C---:B---3--:R-:W-:Y:S02]  /*4270*/  ISETP.NE.U32.AND P1, PT, R4.reuse, RZ, PT ;  /* 0x000000ff0400720c */ /* 0x048fe40003f25070 */
[----:B------:R-:W-:Y:S02]  /*4280*/  ISETP.NE.U32.AND P0, PT, R4, RZ, PT ;  /* 0x000000ff0400720c */ /* 0x000fe40003f05070 */
[C---:B------:R-:W-:Y:S02]  /*4290*/  ISETP.NE.AND.EX P1, PT, R5.reuse, RZ, PT, P1 ;  /* 0x000000ff0500720c */ /* 0x040fe40003f25310 */
[----:B------:R-:W-:Y:S01]  /*42a0*/  ISETP.NE.AND.EX P0, PT, R5, RZ, PT, P0 ;  /* 0x000000ff0500720c */ /* 0x000fe20003f05300 */
[----:B------:R-:W3:Y:S01]  /*42b0*/  @!UP2 LDCU UR5, c[0x0][0xb0c] ;  /* 0x00016180ff05a7ac */ /* 0x000ee20008000800 */
[----:B------:R-:W-:Y:S01]  /*42c0*/  SHF.L.U32 R9, R15, 0x1f, RZ ;  /* 0x0000001f0f097819 */ /* 0x000fe200000006ff */
[----:B------:R-:W-:Y:S02]  /*42d0*/  USHF.L.U32 UR19, UR16, 0x6, URZ ;  /* 0x0000000610137899 */ /* 0x000fe400080006ff */
[----:B------:R-:W-:Y:S02]  /*42e0*/  USHF.L.U32 UR18, UR20, 0x7, URZ ;  /* 0x0000000714127899 */ /* 0x000fe400080006ff */
[----:B----4-:R-:W-:Y:S07]  /*42f0*/  UIMAD.WIDE.U32 UR6, UR14, UR8, URZ ;  /* 0x000000080e0672a5 */ /* 0x010fee000f8e00ff */
[----:B------:R-:W-:Y:S01]  /*4300*/  @!UP2 UMOV UR4, UR7 ;  /* 0x000000070004ac82 */ /* 0x000fe20008000000 */
[----:B---3--:R-:W-:Y:S02]  /*4310*/  @!UP2 UISETP.NE.AND UP0, UPT, UR5, 0x1, UPT ;  /* 0x000000010500a88c */ /* 0x008fe4000bf05270 */
[----:B------:R-:W-:Y:S02]  /*4320*/  @!UP2 USHF.R.U32.HI UR4, URZ, UR9, UR4 ;  /* 0x00000009ff04a299 */ /* 0x000fe40008011604 */
[----:B------:R-:W-:Y:S02]  /*4330*/  UIMAD.WIDE.U32 UR6, UR13, UR11, URZ ;  /* 0x0000000b0d0672a5 */ /* 0x000fe4000f8e00ff */
[----:B------:R-:W-:Y:S02]  /*4340*/  @!UP2 USEL UR8, UR14, UR4, !UP0 ;  /* 0x000000040e08a287 */ /* 0x000fe4000c000000 */
[----:B------:R-:W-:Y:S03]  /*4350*/  @!UP2 UISETP.NE.AND UP0, UPT, UR10, 0x1, UPT ;  /* 0x000000010a00a88c */ /* 0x000fe6000bf05270 */
[----:B------:R-:W-:Y:S02]  /*4360*/  @!UP2 UMOV UR6, UR7 ;  /* 0x000000070006ac82 */ /* 0x000fe40008000000 */
[----:B------:R-:W3:Y:S02]  /*4370*/  @!UP2 LDCU UR4, c[0x0][0xb20] ;  /* 0x00016400ff04a7ac */ /* 0x000ee40008000800 */
[----:B---3--:R-:W-:Y:S04]  /*4380*/  @!UP2 USHF.R.U32.HI UR6, URZ, UR4, UR6 ;  /* 0x00000004ff06a299 */ /* 0x008fe80008011606 */
[----:B------:R-:W-:Y:S04]  /*4390*/  @!UP2 USEL UR6, UR13, UR6, !UP0 ;  /* 0x000000060d06a287 */ /* 0x000fe8000c000000 */
[----:B------:R-:W-:Y:S02]  /*43a0*/  @!UP2 UIADD3 UR4, UPT, UPT, -UR8, UR6, URZ ;  /* 0x000000060804a290 */ /* 0x000fe4000fffe1ff */
[----:B------:R-:W-:Y:S02]  /*43b0*/  @!UP2 UIADD3 UR6, UPT, UPT, UR8, -UR6, URZ ;  /* 0x800000060806a290 */ /* 0x000fe4000fffe0ff */
[----:B------:R-:W-:Y:S02]  /*43c0*/  @!UP2 UIMAD UR14, UR4, UR5, UR14 ;  /* 0x00000005040ea2a4 */ /* 0x000fe4000f8e020e */
[----:B------:R-:W-:Y:S01]  /*43d0*/  @!UP2 UIMAD UR13, UR6, UR10, UR13 ;  /* 0x0000000a060da2a4 */ /* 0x000fe2000f8e020d */
[----:B------:R-:W-:Y:S11]  /*43e0*/  BRA.U UP3, `(.L_x_76) ;  /* 0x0000000103107547 */ /* 0x000ff6000b800000 */
[----:B--2---:R-:W-:Y:S04]  /*43f0*/  MOV R0, UR38 ;  /* 0x0000002600007c02 */ /* 0x004fe80008000f00 */
[----:B------:R-:W-:Y:S04]  /*4400*/  SHF.L.U32 R11, R0, 0x1f, RZ ;  /* 0x0000001f000b7819 */ /* 0x000fe800000006ff */
[----:B------:R-:W2:Y:S02]  /*4410*/  SYNCS.PHASECHK.TRANS64.TRYWAIT P2, [UR21+0x58], R11 ;  /* 0x0000580bff0075a7 */ /* 0x000ea40008041115 */
[----:B--2---:R-:W-:Y:S05]  /*4420*/  @!P2 BRA `(.L_x_77) ;  /* 0x000000380018a947 */ /* 0x004fea0003800000 */
.L_x_76:
[----:B------:R-:W-:Y:S05]  /*4430*/  @!P1 BRA `(.L_x_78) ;  /* 0x0000000000309947 */ /* 0x000fea0003800000 */
[----:B------:R-:W-:Y:S01]  /*4440*/  ISETP.NE.U32.AND P1, PT, R2, RZ, PT ;  /* 0x000000ff0200720c */ /* 0x000fe20003f25070 */
[----:B------:R-:W3:Y:S01]  /*4450*/  LDCU.64 UR4, c[0x0][0x358] ;  /* 0x00006b00ff0477ac */ /* 0x000ee20008000a00 */
[----:B------:R-:W-:Y:S02]  /*4460*/  IMAD.MOV.U32 R84, RZ, RZ, 0x1 ;  /* 0x00000001ff547424 */ /* 0x000fe400078e00ff */
[----:B------:R-:W-:Y:S11]  /*4470*/  ISETP.NE.AND.EX P1, PT, R3, RZ, PT, P1 ;  /* 0x000000ff0300720c */ /* 0x000ff60003f25310 */
[----:B------:R-:W-:Y:S02]  /*4480*/  @!UPT UIADD3 URZ, UPT, UPT, URZ, URZ, URZ ;  /* 0x000000fffffff290 */ /* 0x000fe4000fffe0ff */
[----:B--2---:R-:W2:Y:S01]  /*4490*/  @P1 LDC.64 R10, c[0x0][0x888] ;  /* 0x00022200ff0a1b82 */ /* 0x004ea20000000a00 */
[----:B------:R-:W-:Y:S04]  /*44a0*/  @P1 IMAD R0, R4, UR36, RZ ;  /* 0x0000002404001c24 */ /* 0x000fe8000f8e02ff */
[----:B--2---:R-:W-:Y:S04]  /*44b0*/  @P1 IMAD.WIDE R10, R0, 0x4, R10 ;  /* 0x00000004000a1825 */ /* 0x004fe800078e020a */
[----:B------:R-:W-:Y:S01]  /*44c0*/  HFMA2 R0, -RZ, RZ, 0, 5.9604644775390625e-08 ;  /* 0x00000001ff007431 */ /* 0x000fe200000001ff */
[----:B---3-5:R3:W5:Y:S04]  /*44d0*/  @P1 LDG.E R41, desc[UR4][R10.64] ;  /* 0x000000040a291981 */ /* 0x028768000c1e1900 */
[----:B------:R-:W-:Y:S01]  /*44e0*/  @!P1 PRMT R84, R0, 0x7610, R84 ;  /* 0x0000761000549816 */ /* 0x000fe20000000054 */
[----:B---3--:R-:W4:Y:S06]  /*44f0*/  @!P1 LDC R41, c[0x0][0x880] ;  /* 0x00022000ff299b82 */ /* 0x008f2c0000000800 */
.L_x_78:
[----:B----45:R-:W-:Y:S01]  /*4500*/  @!P0 FSETP.EQ.AND P1, PT, R41, RZ, PT ;  /* 0x000000ff2900820b */ /* 0x030fe20003f22000 */
[----:B------:R-:W-:Y:S01]  /*4510*/  @!UPT UIADD3 URZ, UPT, UPT, URZ, URZ, URZ ;  /* 0x000000fffffff290 */ /* 0x000fe2000fffe0ff */
[----:B------:R-:W-:Y:S11]  /*4520*/  @!P0 BRA `(.L_x_79) ;  /* 0x0000000000188947 */ /* 0x000ff60003800000 */
[----:B------:R-:W-:Y:S02]  /*4530*/  LOP3.LUT P0, RZ, R84, 0xff, RZ, 0xc0, !PT ;  /* 0x000000ff54ff7812 */ /* 0x000fe4000780c0ff */
[----:B------:R-:W-:Y:S04]  /*4540*/  ISETP.NE.U32.AND P1, PT, R2, RZ, PT ;  /* 0x000000ff0200720c */ /* 0x000fe80003f25070 */
[----:B------:R-:W-:Y:S04]  /*4550*/  ISETP.NE.AND.EX P1, PT, R3, RZ, PT, P1 ;  /* 0x000000ff0300720c */ /* 0x000fe80003f25310 */
[----:B------:R-:W-:Y:S03]  /*4560*/  PLOP3.LUT P1, PT, P1, PT, PT, 0x8, 0x80 ;  /* 0x000000000080781c */ /* 0x000fe60000f2e170 */
[----:B------:R-:W-:Y:S11]  /*4570*/  @P0 FSETP.EQ.AND P1, PT, R41, RZ, PT ;  /* 0x000000ff2900020b */ /* 0x000ff60003f22000 */
[----:B------:R-:W-:Y:S02]  /*4580*/  @!UPT UIADD3 URZ, UPT, UPT, URZ, URZ, URZ ;  /* 0x000000fffffff290 */ /* 0x000fe4000fffe0ff */
.L_x_79:
[----:B------:R-:W3:Y:S01]  /*4590*/  SYNCS.PHASECHK.TRANS64.TRYWAIT P2, [UR21+0x40], R9 ;  /* 0x00004009ff0075a7 */ /* 0x000ee20008041115 */
[----:B------:R-:W-:Y:S04]  /*45a0*/  ELECT P0, URZ, PT ;  /* 0x0000000000ff782f */ /* 0x000fe80003800000 */
[----:B------:R-:W-:Y:S11]  /*45b0*/  PLOP3.LUT P1, PT, P1, P0, PT, 0xf2, 0x2f ;  /* 0x00000000002f781c */ /* 0x000ff60000f21e72 */
[----:B------:R-:W-:Y:S02]  /*45c0*/  @!UPT UIADD3 URZ, UPT, UPT, URZ, URZ, URZ ;  /* 0x000000fffffff290 */ /* 0x000fe4000fffe0ff */
[----:B------:R-:W-:Y:S05]  /*45d0*/  @!P1 IADD3 R8, P0, PT, R16, 0x580, RZ ;  /* 0x0000058010089810 */ /* 0x000fea0007f1e0ff */
[----:B------:R-:W-:Y:S01]  /*45e0*/  @!P1 IMAD.X R6, RZ, RZ, R17, P0 ;  /* 0x000000ffff069224 */ /* 0x000fe200000e0611 */
[----:B---3--:R-:W-:Y:S07]  /*45f0*/  @!P2 BRA `(.L_x_80) ;  /* 0x0000003400bca947 */ /* 0x008fee0003800000 */
.L_x_139:
[----:B------:R-:W-:Y:S01]  /*4600*/  @!P1 R2UR UR5, R8 ;  /* 0x00000000080592ca */ /* 0x000fe200000e0000 */
[----:B------:R-:W-:Y:S01]  /*4610*/  VOTEU.ALL UP0, P1 ;  /* 0x0000000000ff7886 */ /* 0x000fe20000800000 */
[----:B------:R-:W-:Y:S01]  /*4620*/  @!P1 R2UR UR4, R6 ;  /* 0x00000000060492ca */ /* 0x000fe200000e0000 */
[----:B--2---:R-:W-:Y:S01]  /*4630*/  @!P1 IMAD.MOV.U32 R0, RZ, RZ, 0x1000 ;  /* 0x00001000ff009424 */ /* 0x004fe200078e00ff */
[----:B------:R-:W-:Y:S01]  /*4640*/  UMOV UR6, 0x0 ;  /* 0x0000000000067882 */ /* 0x000fe20000000000 */
[----:B------:R-:W-:Y:S01]  /*4650*/  UMOV UR7, 0x10000000 ;  /* 0x1000000000077882 */ /* 0x000fe20000000000 */
[----:B------:R-:W-:Y:S01]  /*4660*/  @!UP0 UIADD3 UR16, UPT, UPT, UR21, 0x200, URZ ;  /* 0x0000020015108890 */ /* 0x000fe2000fffe0ff */
[----:B------:R-:W-:Y:S01]  /*4670*/  VIADD R14, R14, 0x1 ;  /* 0x000000010e0e7836 */ /* 0x000fe20000000000 */
[----:B------:R-:W-:Y:S01]  /*4680*/  VOTEU.ALL UP0, P1 ;  /* 0x0000000000ff7886 */ /* 0x000fe20000800000 */
[----:B------:R-:W-:Y:S04]  /*4690*/  UMOV UR20, UR36 ;  /* 0x0000002400147c82 */ /* 0x000fe80008000000 */
[----:B------:R-:W-:Y:S02]  /*46a0*/  IMAD.U32 R10, RZ, RZ, UR5 ;  /* 0x00000005ff0a7e24 */ /* 0x000fe4000f8e00ff */
[----:B------:R-:W-:Y:S03]  /*46b0*/  IMAD.U32 R11, RZ, RZ, UR4 ;  /* 0x00000004ff0b7e24 */ /* 0x000fe6000f8e00ff */
[----:B------:R-:W-:Y:S02]  /*46c0*/  @!P1 R2UR UR4, R10 ;  /* 0x000000000a0492ca */ /* 0x000fe400000e0000 */
[----:B------:R-:W-:Y:S11]  /*46d0*/  @!P1 R2UR UR5, R11 ;  /* 0x000000000b0592ca */ /* 0x000ff600000e0000 */
[----:B------:R-:W-:Y:S02]  /*46e0*/  @!UPT UIADD3 URZ, UPT, UPT, URZ, URZ, URZ ;  /* 0x000000fffffff290 */ /* 0x000fe4000fffe0ff */
[----:B------:R2:W-:Y:S01]  /*46f0*/  @!UP0 UTMALDG.3D [UR16], [UR4], desc[UR6] ;  /* 0x00000610040085b4 */ /* 0x0005e20008011000 */
[----:B------:R2:W-:Y:S01]  /*4700*/  @!P1 SYNCS.ARRIVE.TRANS64.RED.A0TR RZ, [UR21+0x30], R0 ;  /* 0x00003000ffff99a7 */ /* 0x0005e20008300415 */
[----:B------:R-:W-:Y:S01]  /*4710*/  SYNCS.ARRIVE.TRANS64.RED.A1T0 RZ, [UR34], RZ ;  /* 0x000000ffffff79a7 */ /* 0x000fe20008100422 */
[----:B------:R-:W3:Y:S02]  /*4720*/  SYNCS.PHASECHK.TRANS64.TRYWAIT P0, [UR21+0x48], R9 ;  /* 0x00004809ff0075a7 */ /* 0x000ee40008001115 */
[----:B--23--:R-:W-:Y:S05]  /*4730*/  @!P0 BRA `(.L_x_81) ;  /* 0x0000003400848947 */ /* 0x00cfea0003800000 */
.L_x_141:
[----:B------:R-:W-:Y:S01]  /*4740*/  @!P1 IADD3 R6, P0, PT, R16, 0x580, RZ ;  /* 0x0000058010069810 */ /* 0x000fe20007f1e0ff */
[----:B------:R-:W-:Y:S01]  /*4750*/  VOTEU.ALL UP0, P1 ;  /* 0x0000000000ff7886 */ /* 0x000fe20000800000 */
[----:B------:R-:W-:Y:S01]  /*4760*/  UMOV UR6, 0x0 ;  /* 0x0000000000067882 */ /* 0x000fe20000000000 */
[----:B------:R-:W-:Y:S01]  /*4770*/  UMOV UR7, 0x10000000 ;  /* 0x1000000000077882 */ /* 0x000fe20000000000 */
[----:B------:R-:W-:Y:S01]  /*4780*/  @!P1 R2UR UR5, R6 ;  /* 0x00000000060592ca */ /* 0x000fe200000e0000 */
[----:B--2---:R-:W-:Y:S01]  /*4790*/  @!P1 IMAD.X R0, RZ, RZ, R17, P0 ;  /* 0x000000ffff009224 */ /* 0x004fe200000e0611 */
[----:B------:R-:W-:Y:S01]  /*47a0*/  @!UP0 UIADD3 UR10, UPT, UPT, UR18, 0x40, URZ ;  /* 0x00000040120a8890 */ /* 0x000fe2000fffe0ff */
[----:B------:R-:W-:Y:S01]  /*47b0*/  ISETP.NE.AND P0, PT, R14, 0x2, PT ;  /* 0x000000020e00780c */ /* 0x000fe20003f05270 */
[----:B------:R-:W-:Y:S01]  /*47c0*/  @!UP0 UIADD3 UR8, UPT, UPT, UR21, 0x1200, URZ ;  /* 0x0000120015088890 */ /* 0x000fe2000fffe0ff */
[----:B------:R-:W-:Y:S01]  /*47d0*/  LOP3.LUT R15, R15, 0x1, RZ, 0x3c, !PT ;  /* 0x000000010f0f7812 */ /* 0x000fe200078e3cff */
[----:B------:R-:W-:Y:S01]  /*47e0*/  @!UP0 UIADD3 UR9, UPT, UPT, UR21, 0x38, URZ ;  /* 0x0000003815098890 */ /* 0x000fe2000fffe0ff */
[----:B------:R-:W-:Y:S01]  /*47f0*/  @!P1 R2UR UR4, R0 ;  /* 0x00000000000492ca */ /* 0x000fe200000e0000 */
[----:B------:R-:W-:Y:S01]  /*4800*/  VOTEU.ALL UP0, P1 ;  /* 0x0000000000ff7886 */ /* 0x000fe20000800000 */
[----:B------:R-:W-:Y:S01]  /*4810*/  UMOV UR11, UR19 ;  /* 0x00000013000b7c82 */ /* 0x000fe20008000000 */
[----:B------:R-:W-:Y:S01]  /*4820*/  UMOV UR12, UR36 ;  /* 0x00000024000c7c82 */ /* 0x000fe20008000000 */
[----:B------:R-:W-:Y:S01]  /*4830*/  SEL R0, RZ, 0x1, P0 ;  /* 0x00000001ff007807 */ /* 0x000fe20000000000 */
[----:B------:R-:W-:Y:S01]  /*4840*/  UIADD3 UR20, UPT, UPT, UR13, UR59, URZ ;  /* 0x0000003b0d147290 */ /* 0x000fe2000fffe0ff */
[----:B------:R-:W-:Y:S01]  /*4850*/  IMAD.U32 R8, RZ, RZ, UR5 ;  /* 0x00000005ff087e24 */ /* 0x000fe2000f8e00ff */
[----:B------:R-:W-:Y:S01]  /*4860*/  SEL R14, R14, RZ, P0 ;  /* 0x000000ff0e0e7207 */ /* 0x000fe20000000000 */
[----:B------:R-:W-:Y:S01]  /*4870*/  UIADD3 UR16, UPT, UPT, UR14, UR62, URZ ;  /* 0x0000003e0e107290 */ /* 0x000fe2000fffe0ff */
[----:B------:R-:W-:Y:S01]  /*4880*/  LOP3.LUT R13, R13, R0, RZ, 0x3c, !PT ;  /* 0x000000000d0d7212 */ /* 0x000fe200078e3cff */
[----:B------:R-:W-:Y:S01]  /*4890*/  UPLOP3.LUT UP3, UPT, UPT, UPT, UPT, 0x80, 0x8 ;  /* 0x000000000008789c */ /* 0x000fe20003f6f070 */
[----:B------:R-:W-:Y:S02]  /*48a0*/  UMOV UR36, UR26 ;  /* 0x0000001a00247c82 */ /* 0x000fe40008000000 */
[----:B------:R-:W-:Y:S01]  /*48b0*/  IMAD.U32 R9, RZ, RZ, UR4 ;  /* 0x00000004ff097e24 */ /* 0x000fe2000f8e00ff */
[----:B------:R-:W-:Y:S04]  /*48c0*/  @!P1 R2UR UR4, R8 ;  /* 0x00000000080492ca */ /* 0x000fe800000e0000 */
[----:B------:R-:W-:Y:S11]  /*48d0*/  @!P1 R2UR UR5, R9 ;  /* 0x00000000090592ca */ /* 0x000ff600000e0000 */
[----:B------:R-:W-:Y:S02]  /*48e0*/  @!UPT UIADD3 URZ, UPT, UPT, URZ, URZ, URZ ;  /* 0x000000fffffff290 */ /* 0x000fe4000fffe0ff */
[----:B------:R2:W-:Y:S01]  /*48f0*/  @!UP0 UTMALDG.3D [UR8], [UR4], desc[UR6] ;  /* 0x00000608040085b4 */ /* 0x0005e20008011000 */
[----:B------:R2:W-:Y:S01]  /*4900*/  @!P1 SYNCS.ARRIVE.TRANS64.RED.A0TR RZ, [UR21+0x38], R7 ;  /* 0x00003807ffff99a7 */ /* 0x0005e20008300415 */
[----:B------:R-:W-:Y:S01]  /*4910*/  SYNCS.ARRIVE.TRANS64.RED.A1T0 RZ, [UR33], RZ ;  /* 0x000000ffffff79a7 */ /* 0x000fe20008100421 */
[----:B------:R-:W-:Y:S05]  /*4920*/  BRA.U UP1, `(.L_x_82) ;  /* 0xfffffff5012c7547 */ /* 0x000fea000b83ffff */
[----:B------:R-:W-:-:S04]  /*4930*/  SHF.L.U32 R3, R15, 0x1f, RZ ;  /* 0x0000001f0f037819 */ /* 0x000fc800000006ff */
[----:B------:R-:W3:Y:S02]  /*4940*/  SYNCS.PHASECHK.TRANS64.TRYWAIT P0, [UR21+0x40], R3 ;  /* 0x00004003ff0075a7 */ /* 0x000ee40008001115 */
[----:B---3--:R-:W-:Y:S05]  /*4950*/  @!P0 BRA `(.L_x_83) ;  /* 0x0000003400148947 */ /* 0x008fea0003800000 */
.L_x_143:
[----:B---3--:R-:W-:-:S07]  /*4960*/  MOV R0, UR21 ;  /* 0x0000001500007c02 */ /* 0x008fce0008000f00 */
.L_x_84:
[----:B---3--:R-:W-:-:S04]  /*4970*/  SHF.L.U32 R3, R15, 0x1f, RZ ;  /* 0x0000001f0f037819 */ /* 0x008fc800000006ff */
[----:B------:R3:W4:Y:S03]  /*4980*/  SYNCS.PHASECHK.TRANS64.TRYWAIT P0, [R0+URZ+0x48], R3 ;  /* 0x00004803000075a7 */ /* 0x00072600080011ff */
[----:B----4-:R-:W-:Y:S05]  /*4990*/  @!P0 NANOSLEEP.SYNCS 0x989680 ;  /* 0x009896800000895d */ /* 0x010fea0003900000 */
[----:B------:R-:W4:Y:S02]  /*49a0*/  @!P0 SYNCS.PHASECHK.TRANS64 P0, [R0+URZ+0x48], R3 ;  /* 0x00004803000085a7 */ /* 0x000f2400080010ff */
[----:B-12-4-:R-:W-:Y:S05]  /*49b0*/  @P0 EXIT ;  /* 0x000000000000094d */ /* 0x016fea0003800000 */
[----:B------:R-:W-:Y:S05]  /*49c0*/  BRA `(.L_x_84) ;  /* 0xfffffffc00e87947 */ /* 0x000fea000383ffff */
.L_x_73:
[----:B------:R-:W-:-:S06]  /*49d0*/  UISETP.GE.AND UP0, UPT, UR17, 0x4, UPT ;  /* 0x000000041100788c */ /* 0x000fcc000bf06270 */
[----:B------:R-:W-:-:S13]  /*49e0*/  PLOP3.LUT P0, PT, PT, PT, UP0, 0x80, 0x8 ;  /* 0x000000000008781c */ /* 0x000fda0003f0f008 */
[----:B------:R-:W-:Y:S05]  /*49f0*/  @!P0 EXIT ;  /* 0x000000000000894d */ /* 0x000fea0003800000 */
[----:B------:R-:W1:Y:S08]  /*4a00*/  S2UR UR4, SR_CgaCtaId ;  /* 0x00000000000479c3 */ /* 0x000e700000008800 */
[----:B------:R-:W-:Y:S01]  /*4a10*/  BAR.SYNC.DEFER_BLOCKING 0x6, 0xa0 ;  /* 0x0182800000007b1d */ /* 0x000fe20000010000 */
[C---:B------:R-:W-:Y:S01]  /*4a20*/  IMAD.SHL.U32 R7, R93.reuse, 0x40, RZ ;  /* 0x000000405d077824 */ /* 0x040fe200078e00ff */
[C---:B------:R-:W-:Y:S01]  /*4a30*/  LOP3.LUT R95, R93.reuse, 0x60, RZ, 0xc0, !PT ;  /* 0x000000605d5f7812 */ /* 0x040fe200078ec0ff */
[----:B------:R-:W-:-:S02]  /*4a40*/  IMAD.SHL.U32 R4, R93, 0x20, RZ ;  /* 0x000000205d047824 */ /* 0x000fc400078e00ff */
[----:B------:R-:W-:Y:S02]  /*4a50*/  HFMA2 R36, -RZ, RZ, 0, 0 ;  /* 0x00000000ff247431 */ /* 0x000fe400000001ff */
[----:B------:R-:W-:Y:S01]  /*4a60*/  IMAD.SHL.U32 R6, R93, 0x2, RZ ;  /* 0x000000025d067824 */ /* 0x000fe200078e00ff */
[----:B------:R-:W-:Y:S01]  /*4a70*/  UMOV UR44, 0x400 ;  /* 0x00000400002c7882 */ /* 0x000fe20000000000 */
[----:B------:R-:W2:Y:S01]  /*4a80*/  LDC.64 R82, c[0x0][0x8b0] ;  /* 0x00022c00ff527b82 */ /* 0x000ea20000000a00 */
[----:B------:R-:W-:Y:S01]  /*4a90*/  LOP3.LUT R5, R7, 0x180, RZ, 0xc0, !PT ;  /* 0x0000018007057812 */ /* 0x000fe200078ec0ff */
[----:B------:R-:W-:Y:S01]  /*4aa0*/  IMAD.U32 R37, R93, 0x10000, RZ ;  /* 0x000100005d257824 */ /* 0x000fe200078e00ff */
[----:B------:R-:W-:Y:S01]  /*4ab0*/  LOP3.LUT R4, R4, 0xc00, RZ, 0xc0, !PT ;  /* 0x00000c0004047812 */ /* 0x000fe200078ec0ff */
[----:B------:R-:W-:Y:S01]  /*4ac0*/  IMAD.MOV.U32 R92, RZ, RZ, RZ ;  /* 0x000000ffff5c7224 */ /* 0x000fe200078e00ff */
[----:B------:R-:W-:Y:S01]  /*4ad0*/  LOP3.LUT R6, R5, 0x20, R6, 0xf8, !PT ;  /* 0x0000002005067812 */ /* 0x000fe200078ef806 */
[----:B------:R-:W-:Y:S01]  /*4ae0*/  IMAD.SHL.U32 R5, R93, 0x8, RZ ;  /* 0x000000085d057824 */ /* 0x000fe200078e00ff */
[----:B------:R-:W-:Y:S01]  /*4af0*/  LOP3.LUT R4, R4, 0x40, R7, 0xf8, !PT ;  /* 0x0000004004047812 */ /* 0x000fe200078ef807 */
[----:B------:R-:W3:Y:S01]  /*4b00*/  LDC.64 R80, c[0x0][0x8a8] ;  /* 0x00022a00ff507b82 */ /* 0x000ee20000000a00 */
[----:B------:R-:W-:Y:S01]  /*4b10*/  LOP3.LUT R37, R37, 0x600000, RZ, 0xc0, !PT ;  /* 0x0060000025257812 */ /* 0x000fe200078ec0ff */
[----:B------:R-:W-:Y:S01]  /*4b20*/  IMAD.MOV.U32 R87, RZ, RZ, RZ ;  /* 0x000000ffff577224 */ /* 0x000fe200078e00ff */
[----:B------:R-:W-:-:S02]  /*4b30*/  LOP3.LUT R5, R6, 0x30, R5, 0x78, !PT ;  /* 0x0000003006057812 */ /* 0x000fc400078e7805 */
[----:B------:R-:W-:Y:S02]  /*4b40*/  CS2R R90, SRZ ;  /* 0x00000000005a7805 */ /* 0x000fe4000001ff00 */
[----:B------:R-:W-:Y:S01]  /*4b50*/  LOP3.LUT R4, R4, 0x200, R7, 0xf8, !PT ;  /* 0x0000020004047812 */ /* 0x000fe200078ef807 */
[----:B------:R-:W-:Y:S01]  /*4b60*/  IMAD.MOV.U32 R89, RZ, RZ, RZ ;  /* 0x000000ffff597224 */ /* 0x000fe200078e00ff */
[----:B------:R-:W-:Y:S01]  /*4b70*/  LOP3.LUT R93, R93, 0x2, RZ, 0xc0, !PT ;  /* 0x000000025d5d7812 */ /* 0x000fe200078ec0ff */
[----:B-1----:R-:W-:Y:S01]  /*4b80*/  ULEA UR44, UR4, UR44, 0x18 ;  /* 0x0000002c042c7291 */ /* 0x002fe2000f8ec0ff */
[----:B------:R-:W-:Y:S01]  /*4b90*/  LOP3.LUT R71, R4, R5, RZ, 0xfc, !PT ;  /* 0x0000000504477212 */ /* 0x000fe200078efcff */
[----:B------:R-:W1:Y:S01]  /*4ba0*/  LDCU UR57, c[0x0][0x370] ;  /* 0x00006e00ff3977ac */ /* 0x000e620008000800 */
[----:B------:R-:W-:Y:S01]  /*4bb0*/  IADD3 R88, PT, PT, -R93, RZ, RZ ;  /* 0x000000ff5d587210 */ /* 0x000fe20007ffe1ff */
[----:B------:R-:W-:Y:S01]  /*4bc0*/  UIADD3 UR4, UPT, UPT, UR44, 0x2200, URZ ;  /* 0x000022002c047890 */ /* 0x000fe2000fffe0ff */
[----:B------:R-:W4:Y:S04]  /*4bd0*/  LDCU UR43, c[0x0][0xb0c] ;  /* 0x00016180ff2b77ac */ /* 0x000f280008000800 */
[----:B------:R-:W1:Y:S01]  /*4be0*/  LDS R0, [UR44+0x110] ;  /* 0x0001102cff007984 */ /* 0x000e620008000800 */
[----:B------:R-:W-:Y:S01]  /*4bf0*/  IMAD.U32 R94, RZ, RZ, UR4 ;  /* 0x00000004ff5e7e24 */ /* 0x000fe2000f8e00ff */
[----:B------:R-:W1:Y:S01]  /*4c00*/  LDCU UR39, c[0x0][0xb30] ;  /* 0x00016600ff2777ac */ /* 0x000e620008000800 */
[----:B------:R-:W1:Y:S01]  /*4c10*/  LDCU.64 UR46, c[0x0][0x888] ;  /* 0x00011100ff2e77ac */ /* 0x000e620008000a00 */
[----:B------:R-:W1:Y:S01]  /*4c20*/  LDCU.64 UR40, c[0x0][0xb28] ;  /* 0x00016500ff2877ac */ /* 0x000e620008000a00 */
[----:B------:R-:W1:Y:S01]  /*4c30*/  LDCU.64 UR60, c[0x0][0x890] ;  /* 0x00011200ff3c77ac */ /* 0x000e620008000a00 */
[----:B------:R-:W1:Y:S01]  /*4c40*/  LDCU.128 UR52, c[0x0][0xb10] ;  /* 0x00016200ff3477ac */ /* 0x000e620008000c00 */
[----:B------:R-:W1:Y:S01]  /*4c50*/  LDCU UR56, c[0x0][0x374] ;  /* 0x00006e80ff3877ac */ /* 0x000e620008000800 */
[----:B------:R-:W-:Y:S01]  /*4c60*/  UIADD3 UR63, UPT, UPT, UR44, 0x200, URZ ;  /* 0x000002002c3f7890 */ /* 0x000fe2000fffe0ff */
[----:B-1234-:R-:W-:-:S11]  /*4c70*/  IMAD.IADD R37, R0, 0x1, R37 ;  /* 0x0000000100257824 */ /* 0x01efd600078e0225 */
.L_x_110:
[----:B------:R-:W-:Y:S02]  /*4c80*/  LEA R3, R87, UR44, 0x3 ;  /* 0x0000002c57037c11 */ /* 0x000fe4000f8e18ff */
[----:B------:R-:W-:Y:S02]  /*4c90*/  SHF.L.U32 R0, R91, 0x1f, RZ ;  /* 0x0000001f5b007819 */ /* 0x000fe400000006ff */
[----:B------:R-:W-:Y:S02]  /*4ca0*/  LEA R5, R87, UR44, 0x4 ;  /* 0x0000002c57057c11 */ /* 0x000fe4000f8e20ff */
[----:B-1----:R-:W1:Y:S02]  /*4cb0*/  SYNCS.PHASECHK.TRANS64.TRYWAIT P0, [R3+URZ+0x60], R0 ;  /* 0x00006000030075a7 */ /* 0x002e6400080011ff */
[----:B-1----:R-:W-:Y:S05]  /*4cc0*/  @!P0 BRA `(.L_x_85) ;  /* 0x0000003000508947 */ /* 0x002fea0003800000 */
.L_x_144:
        /* <DEDUP_REMOVED lines=8> */
[----:B--2---:R-:W-:Y:S11]  /*4d50*/  LOP3.LUT P0, RZ, R6, 0x1, RZ, 0xc0, !PT ;  /* 0x0000000106ff7812 */ /* 0x004ff6000780c0ff */
[----:B------:R-:W-:Y:S02]  /*4d60*/  @!UPT UIADD3 URZ, UPT, UPT, URZ, URZ, URZ ;  /* 0x000000fffffff290 */ /* 0x000fe4000fffe0ff */
[----:B---3--:R-:W-:Y:S01]  /*4d70*/  VOTEU.ANY UP1, P0 ;  /* 0x0000000000ff7886 */ /* 0x008fe20000020100 */
[----:B------:R-:W-:Y:S01]  /*4d80*/  PLOP3.LUT P0, PT, PT, PT, UP1, 0x80, 0x8 ;  /* 0x000000000008781c */ /* 0x000fe20003f0f018 */
[----:B------:R-:W-:Y:S11]  /*4d90*/  UP2UR UR45, UPR, URZ, 0x2 ;  /* 0x00000002ff2d7883 */ /* 0x000ff60008000000 */
[----:B------:R-:W-:Y:S01]  /*4da0*/  @!UPT UIADD3 URZ, UPT, UPT, URZ, URZ, URZ ;  /* 0x000000fffffff290 */ /* 0x000fe2000fffe0ff */
[----:B-1----:R-:W-:Y:S02]  /*4db0*/  @P0 SHF.R.U32.HI R0, RZ, 0x10, R5 ;  /* 0x00000010ff000819 */ /* 0x002fe40000011605 */
        /* <DEDUP_REMOVED lines=12> */
[----:B------:R-:W2:Y:S01]  /*4e80*/  LDCU UR12, c[0x0][0xb20] ;  /* 0x00016400ff0c77ac */ /* 0x000ea20008000800 */
[----:B------:R-:W-:Y:S02]  /*4e90*/  UIMAD.WIDE.U32 UR4, UR56, UR55, URZ ;  /* 0x00000037380472a5 */ /* 0x000fe4000f8e00ff */
[----:B------:R-:W-:Y:S02]  /*4ea0*/  UIMAD.WIDE.U32 UR6, UR57, UR52, URZ ;  /* 0x00000034390672a5 */ /* 0x000fe4000f8e00ff */
[----:B------:R-:W-:Y:S02]  /*4eb0*/  UISETP.NE.AND UP0, UPT, UR54, 0x1, UPT ;  /* 0x000000013600788c */ /* 0x000fe4000bf05270 */
[----:B------:R-:W-:Y:S02]  /*4ec0*/  UIMAD.WIDE.U32 UR8, UR37, UR55, URZ ;  /* 0x00000037250872a5 */ /* 0x000fe4000f8e00ff */
[----:B------:R-:W-:Y:S02]  /*4ed0*/  UIMAD.WIDE.U32 UR10, UR38, UR52, URZ ;  /* 0x00000034260a72a5 */ /* 0x000fe4000f8e00ff */
[----:B------:R-:W-:Y:S02]  /*4ee0*/  UISETP.NE.AND UP1, UPT, UR43, 0x1, UPT ;  /* 0x000000012b00788c */ /* 0x000fe4000bf25270 */
[----:B------:R-:W-:Y:S01]  /*4ef0*/  UISETP.NE.AND UP2, UPT, UR42, 0x1, UPT ;  /* 0x000000012a00788c */ /* 0x000fe2000bf45270 */
[----:B------:R-:W-:Y:S02]  /*4f00*/  UMOV UR4, UR5 ;  /* 0x0000000500047c82 */ /* 0x000fe40008000000 */
[----:B--2---:R-:W-:Y:S03]  /*4f10*/  USHF.R.U32.HI UR5, URZ, UR12, UR4 ;  /* 0x0000000cff057299 */ /* 0x004fe60008011604 */
[----:B------:R-:W-:Y:S02]  /*4f20*/  UMOV UR4, UR7 ;  /* 0x0000000700047c82 */ /* 0x000fe40008000000 */
[----:B------:R-:W-:Y:S02]  /*4f30*/  USHF.R.U32.HI UR7, URZ, UR53, UR4 ;  /* 0x00000035ff077299 */ /* 0x000fe40008011604 */
[----:B------:R-:W-:Y:S02]  /*4f40*/  USEL UR4, UR56, UR5, !UP0 ;  /* 0x0000000538047287 */ /* 0x000fe4000c000000 */
[----:B------:R-:W-:Y:S01]  /*4f50*/  USEL UR7, UR57, UR7, !UP1 ;  /* 0x0000000739077287 */ /* 0x000fe2000c800000 */
[----:B------:R-:W-:Y:S01]  /*4f60*/  UMOV UR5, UR9 ;  /* 0x0000000900057c82 */ /* 0x000fe20008000000 */
[----:B------:R-:W-:Y:S02]  /*4f70*/  UIMAD.WIDE.U32 UR8, UR4, UR40, URZ ;  /* 0x00000028040872a5 */ /* 0x000fe4000f8e00ff */
[----:B------:R-:W-:Y:S03]  /*4f80*/  USHF.R.U32.HI UR6, URZ, UR12, UR5 ;  /* 0x0000000cff067299 */ /* 0x000fe60008011605 */
[----:B------:R-:W-:Y:S01]  /*4f90*/  UMOV UR5, UR11 ;  /* 0x0000000b00057c82 */ /* 0x000fe20008000000 */
[----:B------:R-:W-:Y:S02]  /*4fa0*/  UIMAD.WIDE.U32 UR10, UR7, UR40, URZ ;  /* 0x00000028070a72a5 */ /* 0x000fe4000f8e00ff */
[----:B------:R-:W-:Y:S02]  /*4fb0*/  USHF.R.U32.HI UR12, URZ, UR53, UR5 ;  /* 0x00000035ff0c7299 */ /* 0x000fe40008011605 */
[----:B------:R-:W-:Y:S01]  /*4fc0*/  USEL UR6, UR37, UR6, !UP0 ;  /* 0x0000000625067287 */ /* 0x000fe2000c000000 */
[----:B------:R-:W-:Y:S02]  /*4fd0*/  UMOV UR5, UR9 ;  /* 0x0000000900057c82 */ /* 0x000fe40008000000 */
[----:B------:R-:W-:Y:S01]  /*4fe0*/  UMOV UR10, UR11 ;  /* 0x0000000b000a7c82 */ /* 0x000fe20008000000 */
[----:B------:R-:W-:Y:S02]  /*4ff0*/  @UP2 USHF.R.U32.HI UR4, URZ, UR41, UR5 ;  /* 0x00000029ff042299 */ /* 0x000fe40008011605 */
[----:B------:R-:W-:Y:S02]  /*5000*/  @UP2 USHF.R.U32.HI UR7, URZ, UR41, UR10 ;  /* 0x00000029ff072299 */ /* 0x000fe4000801160a */
[----:B------:R-:W-:Y:S02]  /*5010*/  UIMAD UR4, UR42, UR4, URZ ;  /* 0x000000042a0472a4 */ /* 0x000fe4000f8e02ff */
[----:B------:R-:W-:Y:S02]  /*5020*/  UIMAD.WIDE.U32 UR10, UR6, UR40, URZ ;  /* 0x00000028060a72a5 */ /* 0x000fe4000f8e00ff */
[----:B------:R-:W-:Y:S02]  /*5030*/  USEL UR5, UR38, UR12, !UP1 ;  /* 0x0000000c26057287 */ /* 0x000fe4000c800000 */
[----:B------:R-:W-:Y:S02]  /*5040*/  UIMAD UR8, UR42, UR7, URZ ;  /* 0x000000072a0872a4 */ /* 0x000fe4000f8e02ff */
[----:B------:R-:W-:Y:S03]  /*5050*/  UISETP.GE.AND UP0, UPT, UR6, UR4, UPT ;  /* 0x000000040600728c */ /* 0x000fe6000bf06270 */
[----:B------:R-:W-:Y:S01]  /*5060*/  UMOV UR4, UR11 ;  /* 0x0000000b00047c82 */ /* 0x000fe20008000000 */
[----:B------:R-:W-:Y:S02]  /*5070*/  UISETP.GE.OR UP0, UPT, UR5, UR8, UP0 ;  /* 0x000000080500728c */ /* 0x000fe40008706670 */
[----:B------:R-:W-:Y:S02]  /*5080*/  USHF.R.U32.HI UR4, URZ, UR41, UR4 ;  /* 0x00000029ff047299 */ /* 0x000fe40008011604 */
[----:B------:R-:W-:Y:S02]  /*5090*/  UIMAD.WIDE.U32 UR8, UR5, UR40, URZ ;  /* 0x00000028050872a5 */ /* 0x000fe4000f8e00ff */
[----:B------:R-:W-:Y:S02]  /*50a0*/  USEL UR11, UR6, UR4, !UP2 ;  /* 0x00000004060b7287 */ /* 0x000fe4000d000000 */
[----:B------:R-:W-:Y:S02]  /*50b0*/  UIADD3 UR8, UPT, UPT, -UR5, URZ, URZ ;  /* 0x000000ff05087290 */ /* 0x000fe4000fffe1ff */
[----:B------:R-:W-:Y:S01]  /*50c0*/  UIADD3 UR10, UPT, UPT, -UR11, URZ, URZ ;  /* 0x000000ff0b0a7290 */ /* 0x000fe2000fffe1ff */
[----:B------:R-:W-:Y:S01]  /*50d0*/  @!UP0 UMOV UR4, UR9 ;  /* 0x0000000900048c82 */ /* 0x000fe20008000000 */
[----:B------:R-:W-:Y:S02]  /*50e0*/  UIADD3 UR9, UPT, UPT, -UR6, URZ, URZ ;  /* 0x000000ff06097290 */ /* 0x000fe4000fffe1ff */
[----:B------:R-:W-:Y:S02]  /*50f0*/  @!UP0 USHF.R.U32.HI UR4, URZ, UR41, UR4 ;  /* 0x00000029ff048299 */ /* 0x000fe40008011604 */
[----:B------:R-:W-:Y:S02]  /*5100*/  UIMAD UR10, UR42, UR10, UR6 ;  /* 0x0000000a2a0a72a4 */ /* 0x000fe4000f8e0206 */
[----:B------:R-:W-:Y:S04]  /*5110*/  @!UP0 USEL UR4, UR5, UR4, !UP2 ;  /* 0x0000000405048287 */ /* 0x000fe8000d000000 */
[----:B------:R-:W-:Y:S02]  /*5120*/  @!UP0 UIMAD UR10, UR7, UR10, UR4 ;  /* 0x0000000a070a82a4 */ /* 0x000fe4000f8e0204 */
[----:B------:R-:W-:Y:S02]  /*5130*/  @!UP0 UIADD3 UR11, UPT, UPT, UR11, -UR4, URZ ;  /* 0x800000040b0b8290 */ /* 0x000fe4000fffe0ff */
[----:B------:R-:W-:Y:S02]  /*5140*/  UIMAD UR7, UR43, UR8, UR38 ;  /* 0x000000082b0772a4 */ /* 0x000fe4000f8e0226 */
[----:B------:R-:W-:Y:S02]  /*5150*/  @!UP0 UIMAD UR6, UR11, UR42, UR5 ;  /* 0x0000002a0b0682a4 */ /* 0x000fe4000f8e0205 */
[----:B------:R-:W-:Y:S01]  /*5160*/  UIMAD UR4, UR54, UR9, UR37 ;  /* 0x00000009360472a4 */ /* 0x000fe2000f8e0225 */
[----:B------:R-:W-:Y:S02]  /*5170*/  @!UP0 UMOV UR5, UR10 ;  /* 0x0000000a00058c82 */ /* 0x000fe40008000000 */
[----:B------:R-:W-:Y:S02]  /*5180*/  UIMAD UR38, UR5, UR43, UR7 ;  /* 0x0000002b052672a4 */ /* 0x000fe4000f8e0207 */
[----:B------:R-:W-:Y:S11]  /*5190*/  UIMAD UR37, UR6, UR54, UR4 ;  /* 0x00000036062572a4 */ /* 0x000ff6000f8e0204 */
[----:B------:R-:W-:Y:S01]  /*51a0*/  @!UPT UIADD3 URZ, UPT, UPT, URZ, URZ, URZ ;  /* 0x000000fffffff290 */ /* 0x000fe2000fffe0ff */
.L_x_86:
[----:B------:R-:W-:Y:S01]  /*51b0*/  UISETP.NE.AND UP0, UPT, UR39, 0x1, UPT ;  /* 0x000000012700788c */ /* 0x000fe2000bf05270 */
[----:B------:R-:W-:Y:S01]  /*51c0*/  IADD3 R87, PT, PT, R87, 0x1, RZ ;  /* 0x0000000157577810 */ /* 0x000fe20007ffe0ff */
[----:B------:R-:W-:Y:S02]  /*51d0*/  USHF.L.U32 UR50, UR16, 0x6, URZ ;  /* 0x0000000610327899 */ /* 0x000fe400080006ff */
[----:B------:R-:W-:Y:S07]  /*51e0*/  USHF.L.U32 UR49, UR20, 0x7, URZ ;  /* 0x0000000714317899 */ /* 0x000fee00080006ff */
[----:B------:R-:W2:Y:S01]  /*51f0*/  @!UP0 LDCU.128 UR12, c[0x0][0xb10] ;  /* 0x00016200ff0c87ac */ /* 0x000ea20008000c00 */
[----:B------:R-:W3:Y:S01]  /*5200*/  @!UP0 LDCU UR5, c[0x0][0xb0c] ;  /* 0x00016180ff0587ac */ /* 0x000ee20008000800 */
[----:B------:R-:W4:Y:S01]  /*5210*/  @!UP0 LDCU UR10, c[0x0][0xb20] ;  /* 0x00016400ff0a87ac */ /* 0x000f220008000800 */
[----:B--2---:R-:W-:Y:S02]  /*5220*/  UIMAD.WIDE.U32 UR8, UR38, UR12, URZ ;  /* 0x0000000c260872a5 */ /* 0x004fe4000f8e00ff */
[----:B------:R-:W-:Y:S02]  /*5230*/  UIMAD.WIDE.U32 UR6, UR37, UR15, URZ ;  /* 0x0000000f250672a5 */ /* 0x000fe4000f8e00ff */
[----:B------:R-:W-:Y:S03]  /*5240*/  @!UP0 UISETP.NE.AND UP1, UPT, UR14, 0x1, UPT ;  /* 0x000000010e00888c */ /* 0x000fe6000bf25270 */
[----:B------:R-:W-:Y:S01]  /*5250*/  @!UP0 UMOV UR4, UR9 ;  /* 0x0000000900048c82 */ /* 0x000fe20008000000 */
[----:B---3--:R-:W-:Y:S02]  /*5260*/  @!UP0 UISETP.NE.AND UP2, UPT, UR5, 0x1, UPT ;  /* 0x000000010500888c */ /* 0x008fe4000bf45270 */
[----:B------:R-:W-:Y:S01]  /*5270*/  @!UP0 USHF.R.U32.HI UR4, URZ, UR13, UR4 ;  /* 0x0000000dff048299 */ /* 0x000fe20008011604 */
[----:B------:R-:W-:Y:S02]  /*5280*/  @!UP0 UMOV UR6, UR7 ;  /* 0x0000000700068c82 */ /* 0x000fe40008000000 */
[----:B----4-:R-:W-:Y:S02]  /*5290*/  @!UP0 USHF.R.U32.HI UR6, URZ, UR10, UR6 ;  /* 0x0000000aff068299 */ /* 0x010fe40008011606 */
[----:B------:R-:W-:Y:S02]  /*52a0*/  @!UP0 USEL UR7, UR38, UR4, !UP2 ;  /* 0x0000000426078287 */ /* 0x000fe4000d000000 */
[----:B------:R-:W-:Y:S04]  /*52b0*/  @!UP0 USEL UR6, UR37, UR6, !UP1 ;  /* 0x0000000625068287 */ /* 0x000fe8000c800000 */
[----:B------:R-:W-:Y:S02]  /*52c0*/  @!UP0 UIADD3 UR4, UPT, UPT, -UR7, UR6, URZ ;  /* 0x0000000607048290 */ /* 0x000fe4000fffe1ff */
[----:B------:R-:W-:Y:S02]  /*52d0*/  @!UP0 UIADD3 UR6, UPT, UPT, UR7, -UR6, URZ ;  /* 0x8000000607068290 */ /* 0x000fe4000fffe0ff */
[----:B------:R-:W-:Y:S02]  /*52e0*/  @!UP0 UIMAD UR38, UR4, UR5, UR38 ;  /* 0x00000005042682a4 */ /* 0x000fe4000f8e0226 */
[----:B------:R-:W-:Y:S02]  /*52f0*/  @!UP0 UIMAD UR37, UR6, UR14, UR37 ;  /* 0x0000000e062582a4 */ /* 0x000fe4000f8e0225 */
[----:B------:R-:W-:Y:S09]  /*5300*/  ULOP3.LUT UP0, URZ, UR63, 0x1b0, URZ, 0xc0, !UPT ;  /* 0x000001b03fff7892 */ /* 0x000ff2000f80c0ff */
[----:B------:R-:W-:Y:S05]  /*5310*/  BRA.U !UP0, `(.L_x_87) ;  /* 0x0000000108407547 */ /* 0x000fea000b800000 */
[----:B------:R-:W2:Y:S01]  /*5320*/  LDCU.64 UR8, c[0x4][0x80] ;  /* 0x01001000ff0877ac */ /* 0x000ea20008000a00 */
[----:B------:R-:W-:Y:S01]  /*5330*/  MOV R3, 0x0 ;  /* 0x0000000000037802 */ /* 0x000fe20000000f00 */
[----:B------:R-:W-:Y:S02]  /*5340*/  HFMA2 R12, -RZ, RZ, 0, 5.9604644775390625e-08 ;  /* 0x00000001ff0c7431 */ /* 0x000fe400000001ff */
[----:B------:R-:W-:Y:S02]  /*5350*/  IMAD.MOV.U32 R8, RZ, RZ, 0x70 ;  /* 0x00000070ff087424 */ /* 0x000fe400078e00ff */
[----:B------:R-:W-:Y:S01]  /*5360*/  IMAD.MOV.U32 R13, RZ, RZ, RZ ;  /* 0x000000ffff0d7224 */ /* 0x000fe200078e00ff */
[----:B------:R-:W3:Y:S01]  /*5370*/  LDCU.64 UR6, c[0x4][0x88] ;  /* 0x01001100ff0677ac */ /* 0x000ee20008000a00 */
[----:B------:R-:W4:Y:S01]  /*5380*/  LDC.64 R2, c[0x4][R3] ;  /* 0x0100000003027b82 */ /* 0x000f220000000a00 */
[----:B------:R-:W1:Y:S01]  /*5390*/  LDCU.64 UR4, c[0x4][0x8] ;  /* 0x01000100ff0477ac */ /* 0x000e620008000a00 */
[----:B--2---:R-:W-:Y:S01]  /*53a0*/  MOV R5, UR9 ;  /* 0x0000000900057c02 */ /* 0x004fe20008000f00 */
[----:B------:R-:W-:Y:S01]  /*53b0*/  IMAD.U32 R4, RZ, RZ, UR8 ;  /* 0x00000008ff047e24 */ /* 0x000fe2000f8e00ff */
[----:B---3--:R-:W-:Y:S01]  /*53c0*/  MOV R7, UR7 ;  /* 0x0000000700077c02 */ /* 0x008fe20008000f00 */
[----:B------:R-:W-:Y:S01]  /*53d0*/  IMAD.U32 R6, RZ, RZ, UR6 ;  /* 0x00000006ff067e24 */ /* 0x000fe2000f8e00ff */
[----:B-1----:R-:W-:Y:S01]  /*53e0*/  MOV R11, UR5 ;  /* 0x00000005000b7c02 */ /* 0x002fe20008000f00 */
[----:B------:R-:W-:Y:S02]  /*53f0*/  IMAD.U32 R10, RZ, RZ, UR4 ;  /* 0x00000004ff0a7e24 */ /* 0x000fe4000f8e00ff */
[----:B------:R-:W-:Y:S07]  /*5400*/  LEPC R20, `(.L_x_87) ;  /* 0x000000001014794e */ /* 0x000fee0000000000 */
[----:B----45:R-:W-:Y:S05]  /*5410*/  CALL.ABS.NOINC R2 ;  /* 0x0000000002007343 */ /* 0x030fea0003c00000 */
.L_x_87:
[----:B------:R-:W-:Y:S01]  /*5420*/  LOP3.LUT P0, RZ, R94, 0x1b0, RZ, 0xc0, !PT ;  /* 0x000001b05eff7812 */ /* 0x000fe2000780c0ff */
[----:B------:R-:W-:Y:S11]  /*5430*/  BSSY.RECONVERGENT B6, `(.L_x_88) ;  /* 0x0000013000067945 */ /* 0x000ff60003800200 */
[----:B------:R-:W-:Y:S01]  /*5440*/  @!UPT UIADD3 URZ, UPT, UPT, URZ, URZ, URZ ;  /* 0x000000fffffff290 */ /* 0x000fe2000fffe0ff */
[----:B------:R-:W-:Y:S05]  /*5450*/  @!P0 BRA `(.L_x_89) ;  /* 0x0000000000408947 */ /* 0x000fea0003800000 */
        /* <DEDUP_REMOVED lines=16> */
.L_x_89:
[----:B------:R-:W-:Y:S05]  /*5560*/  BSYNC.RECONVERGENT B6 ;  /* 0x0000000000067941 */ /* 0x000fea0003800200 */
.L_x_88:
[----:B------:R-:W-:Y:S01]  /*5570*/  R2UR UR4, R86 ;  /* 0x00000000560472ca */ /* 0x000fe200000e0000 */
[----:B------:R-:W-:Y:S01]  /*5580*/  UISETP.NE.U32.AND UP0, UPT, UR60, URZ, UPT ;  /* 0x000000ff3c00728c */ /* 0x000fe2000bf05070 */
[----:B------:R-:W-:Y:S02]  /*5590*/  ISETP.NE.U32.AND P4, PT, R82, RZ, PT ;  /* 0x000000ff5200720c */ /* 0x000fe40003f85070 */
[----:B------:R-:W-:Y:S01]  /*55a0*/  ISETP.NE.U32.AND P2, PT, RZ, UR46, PT ;  /* 0x0000002eff007c0c */ /* 0x000fe2000bf45070 */
[----:B------:R-:W-:Y:S01]  /*55b0*/  UISETP.NE.AND.EX UP1, UPT, UR61, URZ, UPT, UP0 ;  /* 0x000000ff3d00728c */ /* 0x000fe2000bf25300 */
[----:B------:R-:W-:Y:S01]  /*55c0*/  ISETP.NE.AND.EX P4, PT, R83, RZ, PT, P4 ;  /* 0x000000ff5300720c */ /* 0x000fe20003f85340 */
[----:B------:R-:W-:Y:S01]  /*55d0*/  UPLOP3.LUT UP0, UPT, UPT, UPT, UPT, 0x40, 0x4 ;  /* 0x000000000004789c */ /* 0x000fe20003f0e870 */
[----:B------:R-:W-:Y:S05]  /*55e0*/  ISETP.NE.AND.EX P2, PT, RZ, UR47, PT, P2 ;  /* 0x0000002fff007c0c */ /* 0x000fea000bf45320 */
[----:B------:R-:W-:Y:S06]  /*55f0*/  UISETP.NE.AND UP2, UPT, UR4, URZ, UPT ;  /* 0x000000ff0400728c */ /* 0x000fec000bf45270 */
[----:B------:R-:W-:Y:S05]  /*5600*/  PLOP3.LUT P1, PT, PT, PT, UP2, 0x80, 0x8 ;  /* 0x000000000008781c */ /* 0x000fea0003f2f028 */
[----:B------:R-:W-:Y:S06]  /*5610*/  @UP2 UPLOP3.LUT UP0, UPT, UPT, UPT, UP1, 0x80, 0x8 ;  /* 0x000000000008289c */ /* 0x000fec0003f0f010 */
[----:B------:R-:W-:Y:S01]  /*5620*/  PLOP3.LUT P0, PT, PT, PT, UP0, 0x80, 0x8 ;  /* 0x000000000008781c */ /* 0x000fe20003f0f008 */
[----:B------:R-:W-:Y:S01]  /*5630*/  @!UPT UIADD3 URZ, UPT, UPT, URZ, URZ, URZ ;  /* 0x000000fffffff290 */ /* 0x000fe2000fffe0ff */
[----:B------:R-:W-:Y:S11]  /*5640*/  BRA.U !UP1, `(.L_x_90) ;  /* 0x00000001093c7547 */ /* 0x000ff6000b800000 */
[----:B------:R-:W-:Y:S01]  /*5650*/  UISETP.NE.U32.AND UP0, UPT, UR46, URZ, UPT ;  /* 0x000000ff2e00728c */ /* 0x000fe2000bf05070 */
[----:B-1----:R-:W-:Y:S01]  /*5660*/  HFMA2 R0, -RZ, RZ, 0, 5.9604644775390625e-08 ;  /* 0x00000001ff007431 */ /* 0x002fe200000001ff */
[----:B------:R-:W1:Y:S01]  /*5670*/  LDCU.64 UR8, c[0x0][0x358] ;  /* 0x00006b00ff0877ac */ /* 0x000e620008000a00 */
[----:B------:R-:W-:Y:S01]  /*5680*/  IMAD.MOV.U32 R84, RZ, RZ, 0x1 ;  /* 0x00000001ff547424 */ /* 0x000fe200078e00ff */
[----:B------:R-:W-:Y:S06]  /*5690*/  UISETP.NE.AND.EX UP0, UPT, UR47, URZ, UPT, UP0 ;  /* 0x000000ff2f00728c */ /* 0x000fec000bf05300 */
[----:B------:R-:W-:Y:S05]  /*56a0*/  PLOP3.LUT P3, PT, PT, PT, UP0, 0x80, 0x8 ;  /* 0x000000000008781c */ /* 0x000fea0003f6f008 */
[----:B------:R-:W2:Y:S01]  /*56b0*/  @UP0 LDCU.64 UR4, c[0x0][0x888] ;  /* 0x00011100ff0407ac */ /* 0x000ea20008000a00 */
[----:B------:R-:W-:Y:S07]  /*56c0*/  @UP0 UIMAD UR6, UR36, UR60, URZ ;  /* 0x0000003c240602a4 */ /* 0x000fee000f8e02ff */
[----:B------:R-:W-:Y:S01]  /*56d0*/  @!P3 PRMT R84, R0, 0x7610, R84 ;  /* 0x000076100054b816 */ /* 0x000fe20000000054 */
[----:B--2---:R-:W-:Y:S06]  /*56e0*/  @UP0 UIMAD.WIDE UR4, UR6, 0x4, UR4 ;  /* 0x00000004060408a5 */ /* 0x004fec000f8e0204 */
[----:B------:R-:W-:Y:S01]  /*56f0*/  IMAD.U32 R2, RZ, RZ, UR4 ;  /* 0x00000004ff027e24 */ /* 0x000fe2000f8e00ff */
[----:B------:R-:W-:Y:S04]  /*5700*/  MOV R3, UR5 ;  /* 0x0000000500037c02 */ /* 0x000fe80008000f00 */
[----:B------:R-:W2:Y:S01]  /*5710*/  @!UP0 LDCU UR4, c[0x0][0x880] ;  /* 0x00011000ff0487ac */ /* 0x000ea20008000800 */
[----:B-1---5:R3:W5:Y:S02]  /*5720*/  @P3 LDG.E R41, desc[UR8][R2.64] ;  /* 0x0000000802293981 */ /* 0x022764000c1e1900 */
[----:B--23--:R-:W-:Y:S02]  /*5730*/  @!P3 IMAD.U32 R41, RZ, RZ, UR4 ;  /* 0x00000004ff29be24 */ /* 0x00cfe4000f8e00ff */
.L_x_90:
[----:B------:R-:W-:Y:S05]  /*5740*/  @!P4 BRA `(.L_x_91) ;  /* 0x000000000024c947 */ /* 0x000fea0003800000 */
[----:B------:R-:W-:Y:S01]  /*5750*/  ISETP.NE.U32.AND P3, PT, R80, RZ, PT ;  /* 0x000000ff5000720c */ /* 0x000fe20003f65070 */
[----:B------:R-:W2:Y:S03]  /*5760*/  LDCU.64 UR4, c[0x0][0x358] ;  /* 0x00006b00ff0477ac */ /* 0x000ea60008000a00 */
[----:B------:R-:W-:Y:S11]  /*5770*/  ISETP.NE.AND.EX P3, PT, R81, RZ, PT, P3 ;  /* 0x000000ff5100720c */ /* 0x000ff60003f65330 */
[----:B------:R-:W-:Y:S02]  /*5780*/  @!UPT UIADD3 URZ, UPT, UPT, URZ, URZ, URZ ;  /* 0x000000fffffff290 */ /* 0x000fe4000fffe0ff */
[----:B------:R-:W3:Y:S01]  /*5790*/  @P3 LDC.64 R2, c[0x0][0x8a8] ;  /* 0x00022a00ff023b82 */ /* 0x000ee20000000a00 */
[----:B-1----:R-:W-:Y:S04]  /*57a0*/  @P3 IMAD R0, R82, UR36, RZ ;  /* 0x0000002452003c24 */ /* 0x002fe8000f8e02ff */
[----:B---3--:R-:W-:Y:S05]  /*57b0*/  @P3 IMAD.WIDE R2, R0, 0x4, R2 ;  /* 0x0000000400023825 */ /* 0x008fea00078e0202 */
[----:B--2--5:R2:W5:Y:S02]  /*57c0*/  @P3 LDG.E R38, desc[UR4][R2.64] ;  /* 0x0000000402263981 */ /* 0x024564000c1e1900 */
[----:B--2---:R-:W3:Y:S02]  /*57d0*/  @!P3 LDC R38, c[0x0][0x8a0] ;  /* 0x00022800ff26bb82 */ /* 0x004ee40000000800 */
.L_x_91:
[----:B-----5:R-:W-:Y:S01]  /*57e0*/  FSETP.NEU.AND P4, PT, R41, RZ, PT ;  /* 0x000000ff2900720b */ /* 0x020fe20003f8d000 */
[----:B------:R-:W-:Y:S01]  /*57f0*/  BSSY B1, `(.L_x_92) ;  /* 0x0000042000017945 */ /* 0x000fe20003800000 */
[----:B------:R-:W-:Y:S01]  /*5800*/  SEL R5, RZ, 0xffffffff, P2 ;  /* 0xffffffffff057807 */ /* 0x000fe20001000000 */
[----:B------:R-:W-:Y:S01]  /*5810*/  IMAD.MOV.U32 R102, RZ, RZ, 0x1 ;  /* 0x00000001ff667424 */ /* 0x000fe200078e00ff */
[----:B------:R-:W-:Y:S02]  /*5820*/  LOP3.LUT P3, RZ, R84, 0xff, RZ, 0xc0, !PT ;  /* 0x000000ff54ff7812 */ /* 0x000fe4000786c0ff */
[----:B------:R-:W-:Y:S02]  /*5830*/  CS2R R78, SRZ ;  /* 0x00000000004e7805 */ /* 0x000fe4000001ff00 */
[----:B------:R-:W-:Y:S02]  /*5840*/  @P1 SEL R4, RZ, 0xffffffff, P4 ;  /* 0xffffffffff041807 */ /* 0x000fe40002000000 */
[----:B------:R-:W-:Y:S02]  /*5850*/  CS2R R76, SRZ ;  /* 0x00000000004c7805 */ /* 0x000fe4000001ff00 */
[----:B------:R-:W-:Y:S02]  /*5860*/  LEA R2, R90, UR44, 0x3 ;  /* 0x0000002c5a027c11 */ /* 0x000fe4000f8e18ff */
[----:B------:R-:W-:Y:S02]  /*5870*/  CS2R R74, SRZ ;  /* 0x00000000004a7805 */ /* 0x000fe4000001ff00 */
[----:B------:R-:W-:Y:S02]  /*5880*/  @P0 SEL R4, R5, R4, !P3 ;  /* 0x0000000405040207 */ /* 0x000fe40005800000 */
[----:B------:R-:W-:Y:S02]  /*5890*/  CS2R R72, SRZ ;  /* 0x0000000000487805 */ /* 0x000fe4000001ff00 */
[----:B------:R-:W-:Y:S02]  /*58a0*/  LEA R100, R36, UR44, 0x3 ;  /* 0x0000002c24647c11 */ /* 0x000fe4000f8e18ff */
[----:B------:R-:W-:Y:S02]  /*58b0*/  @P1 LOP3.LUT R4, R4, 0x1, RZ, 0xc0, !PT ;  /* 0x0000000104041812 */ /* 0x000fe400078ec0ff */
[----:B------:R-:W-:Y:S02]  /*58c0*/  SHF.L.U32 R3, R92, 0x1f, RZ ;  /* 0x0000001f5c037819 */ /* 0x000fe400000006ff */
[----:B------:R-:W-:Y:S02]  /*58d0*/  ISETP.NE.U32.OR P6, PT, R4, 0x1, !P1 ;  /* 0x000000010400780c */ /* 0x000fe40004fc5470 */
[----:B------:R-:W-:Y:S02]  /*58e0*/  PLOP3.LUT P2, PT, PT, PT, UP1, 0x80, 0x8 ;  /* 0x000000000008781c */ /* 0x000fe40003f4f018 */
[C---:B------:R-:W-:Y:S02]  /*58f0*/  LEA.HI R39, R36.reuse, R36, RZ, 0x1 ;  /* 0x0000002424277211 */ /* 0x040fe400078f08ff */
[----:B------:R-:W-:Y:S02]  /*5900*/  SEL R4, RZ, 0xffffffff, P4 ;  /* 0xffffffffff047807 */ /* 0x000fe40002000000 */
[----:B------:R-:W-:Y:S01]  /*5910*/  P2R R96, PR, RZ, 0x40 ;  /* 0x00000040ff607803 */ /* 0x000fe20000000000 */
[C---:B-1----:R-:W-:Y:S01]  /*5920*/  IMAD.SHL.U32 R0, R39.reuse, 0x40, RZ ;  /* 0x0000004027007824 */ /* 0x042fe200078e00ff */
[----:B------:R-:W-:Y:S03]  /*5930*/  LOP3.LUT R39, R39, 0xffe, RZ, 0xc0, !PT ;  /* 0x00000ffe27277812 */ /* 0x000fe600078ec0ff */
[----:B------:R-:W-:Y:S02]  /*5940*/  @P6 SHF.L.U32 R7, R89, 0x1f, RZ ;  /* 0x0000001f59076819 */ /* 0x000fe400000006ff */
[----:B------:R-:W-:Y:S01]  /*5950*/  @P2 SEL R4, R5, R4, !P3 ;  /* 0x0000000405042207 */ /* 0x000fe20005800000 */
[----:B------:R-:W-:Y:S01]  /*5960*/  IMAD.IADD R39, R36, 0x1, -R39 ;  /* 0x0000000124277824 */ /* 0x000fe200078e0a27 */
[----:B------:R-:W1:Y:S01]  /*5970*/  @P6 SYNCS.PHASECHK.TRANS64.TRYWAIT P1, [R2+URZ+0x30], R7 ;  /* 0x00003007020065a7 */ /* 0x000e6200080211ff */
[----:B------:R-:W-:Y:S02]  /*5980*/  LOP3.LUT R0, R0, 0xffffff80, RZ, 0xc0, !PT ;  /* 0xffffff8000007812 */ /* 0x000fe400078ec0ff */
[----:B------:R-:W-:Y:S03]  /*5990*/  LOP3.LUT R4, R4, 0x1, RZ, 0xc0, !PT ;  /* 0x0000000104047812 */ /* 0x000fe600078ec0ff */
[----:B------:R-:W-:Y:S01]  /*59a0*/  IMAD.IADD R0, R37, 0x1, R0 ;  /* 0x0000000125007824 */ /* 0x000fe200078e0200 */
[----:B------:R-:W-:Y:S03]  /*59b0*/  ISETP.NE.U32.AND P5, PT, R4, 0x1, PT ;  /* 0x000000010400780c */ /* 0x000fe60003fa5070 */
[----:B------:R-:W-:Y:S01]  /*59c0*/  IMAD R39, R39, 0x100000, R0 ;  /* 0x0010000027277824 */ /* 0x000fe200078e0200 */
[----:B------:R-:W-:Y:S01]  /*59d0*/  P2R R103, PR, RZ, 0x20 ;  /* 0x00000020ff677803 */ /* 0x000fe20000000000 */
[----:B------:R2:W4:Y:S01]  /*59e0*/  SYNCS.PHASECHK.TRANS64.TRYWAIT P0, [R100+URZ+0x80], R3 ;  /* 0x00008003640075a7 */ /* 0x00052200080011ff */
[----:B-1----:R-:W-:Y:S01]  /*59f0*/  @P6 SEL R102, RZ, 0x1, !P1 ;  /* 0x00000001ff666807 */ /* 0x002fe20004800000 */
[----:B--2---:R-:W-:Y:S06]  /*5a00*/  @!P6 BRA `(.L_x_93) ;  /* 0x000000000080e947 */ /* 0x004fec0003800000 */
[----:B------:R-:W-:Y:S01]  /*5a10*/  @P5 IMAD R6, R90, 0x1000, R71 ;  /* 0x000010005a065824 */ /* 0x000fe200078e0247 */
[----:B------:R-:W1:Y:S01]  /*5a20*/  S2R R0, SR_CgaCtaId ;  /* 0x0000000000007919 */ /* 0x000e620000008800 */
[----:B------:R-:W-:Y:S01]  /*5a30*/  ISETP.NE.AND P1, PT, R102, RZ, PT ;  /* 0x000000ff6600720c */ /* 0x000fe20003f25270 */
[----:B------:R-:W-:Y:S01]  /*5a40*/  BSSY B0, `(.L_x_94) ;  /* 0x000000b000007945 */ /* 0x000fe20003800000 */
[----:B------:R-:W-:Y:S01]  /*5a50*/  @P5 VIADD R4, R6, UR44 ;  /* 0x0000002c06045c36 */ /* 0x000fe20008000000 */
[----:B------:R-:W-:Y:S02]  /*5a60*/  CS2R R74, SRZ ;  /* 0x00000000004a7805 */ /* 0x000fe4000001ff00 */
[----:B------:R-:W-:Y:S02]  /*5a70*/  CS2R R72, SRZ ;  /* 0x0000000000487805 */ /* 0x000fe4000001ff00 */
[----:B------:R-:W-:Y:S01]  /*5a80*/  CS2R R78, SRZ ;  /* 0x00000000004e7805 */ /* 0x000fe2000001ff00 */
[----:B------:R-:W-:Y:S01]  /*5a90*/  @P5 IMAD R4, R93, -0x10, R4 ;  /* 0xfffffff05d045824 */ /* 0x000fe200078e0204 */
[----:B------:R-:W-:Y:S04]  /*5aa0*/  CS2R R76, SRZ ;  /* 0x00000000004c7805 */ /* 0x000fe8000001ff00 */
[----:B------:R-:W-:Y:S05]  /*5ab0*/  @P1 BRA `(.L_x_95) ;  /* 0x00000000000c1947 */ /* 0x000fea0003800000 */
[----:B------:R-:W-:Y:S04]  /*5ac0*/  SHF.L.U32 R5, R89, 0x1f, RZ ;  /* 0x0000001f59057819 */ /* 0x000fe800000006ff */
[----:B------:R-:W2:Y:S02]  /*5ad0*/  SYNCS.PHASECHK.TRANS64.TRYWAIT P1, [R2+URZ+0x30], R5 ;  /* 0x00003005020075a7 */ /* 0x000ea400080211ff */
[----:B--2---:R-:W-:Y:S05]  /*5ae0*/  @!P1 BRA `(.L_x_96) ;  /* 0x0000002000dc9947 */ /* 0x004fea0003800000 */
.L_x_95:
[----:B------:R-:W-:Y:S05]  /*5af0*/  BSYNC B0 ;  /* 0x0000000000007941 */ /* 0x000fea0003800000 */
.L_x_94:
[----:B------:R-:W-:Y:S01]  /*5b00*/  ISETP.NE.AND P1, PT, R103, RZ, PT ;  /* 0x000000ff6700720c */ /* 0x000fe20003f25270 */
[----:B--2---:R-:W-:Y:S02]  /*5b10*/  VIADD R5, R2, 0x40 ;  /* 0x0000004002057836 */ /* 0x004fe40000000000 */
[----:B------:R-:W-:Y:S03]  /*5b20*/  VIADD R90, R90, 0x1 ;  /* 0x000000015a5a7836 */ /* 0x000fe60000000000 */
[----:B-1----:R-:W-:Y:S07]  /*5b30*/  PRMT R0, R0, 0x654, R5 ;  /* 0x0000065400007816 */ /* 0x002fee0000000005 */
[----:B------:R1:W2:Y:S04]  /*5b40*/  @P1 LDS.128 R72, [R6+UR44+0x200] ;  /* 0x0002002c06481984 */ /* 0x0002a80008000c00 */
[----:B------:R1:W1:Y:S01]  /*5b50*/  @P1 LDS.128 R76, [R4+0x210] ;  /* 0x00021000044c1984 */ /* 0x0002620000000c00 */
[C---:B------:R-:W-:Y:S01]  /*5b60*/  ISETP.NE.AND P1, PT, R90.reuse, 0x2, PT ;  /* 0x000000025a00780c */ /* 0x040fe20003f25270 */
[----:B------:R-:W-:Y:S01]  /*5b70*/  @!PT LDS RZ, [RZ] ;  /* 0x00000000fffff984 */ /* 0x000fe20000000800 */
[----:B------:R-:W-:Y:S01]  /*5b80*/  @!PT LDS RZ, [RZ] ;  /* 0x00000000fffff984 */ /* 0x000fe20000000800 */
[----:B------:R-:W-:Y:S01]  /*5b90*/  @!PT LDS RZ, [RZ] ;  /* 0x00000000fffff984 */ /* 0x000fe20000000800 */
[----:B------:R-:W-:Y:S01]  /*5ba0*/  @!PT LDS RZ, [RZ] ;  /* 0x00000000fffff984 */ /* 0x000fe20000000800 */
[----:B------:R5:W-:Y:S06]  /*5bb0*/  MEMBAR.ALL.CTA ;  /* 0x0000000000007992 */ /* 0x000bec0000008000 */
[----:B-----5:R-:W5:Y:S01]  /*5bc0*/  FENCE.VIEW.ASYNC.S ;  /* 0x00000000000073c6 */ /* 0x020f620000000000 */
[----:B------:R-:W-:Y:S01]  /*5bd0*/  SEL R90, R90, RZ, P1 ;  /* 0x000000ff5a5a7207 */ /* 0x000fe20000800000 */
[----:B-----5:R5:W-:Y:S02]  /*5be0*/  SYNCS.ARRIVE.TRANS64.RED.A1T0 RZ, [R0+URZ], RZ ;  /* 0x000000ff00ff79a7 */ /* 0x020be400081004ff */
[----:B-----5:R-:W-:Y:S04]  /*5bf0*/  SEL R0, RZ, 0x1, P1 ;  /* 0x00000001ff007807 */ /* 0x020fe80000800000 */
[----:B--2---:R-:W-:Y:S02]  /*5c00*/  LOP3.LUT R89, R89, R0, RZ, 0x3c, !PT ;  /* 0x0000000059597212 */ /* 0x004fe400078e3cff */
.L_x_93:
[----:B------:R-:W-:Y:S05]  /*5c10*/  BSYNC B1 ;  /* 0x0000000000017941 */ /* 0x000fea0003800000 */
.L_x_92:
[----:B------:R-:W-:Y:S04]  /*5c20*/  SHF.R.U32.HI R0, RZ, 0x15, R39 ;  /* 0x00000015ff007819 */ /* 0x000fe80000011627 */
[----:B------:R-:W-:Y:S01]  /*5c30*/  LOP3.LUT P1, RZ, R0, 0x3, R85, 0x48, !PT ;  /* 0x0000000300ff7812 */ /* 0x000fe20007824855 */
[----:B------:R-:W-:Y:S01]  /*5c40*/  @!UPT UIADD3 URZ, UPT, UPT, URZ, URZ, URZ ;  /* 0x000000fffffff290 */ /* 0x000fe2000fffe0ff */
[----:B----4-:R-:W-:Y:S11]  /*5c50*/  @P0 BRA `(.L_x_97) ;  /* 0x0000000000080947 */ /* 0x010ff60003800000 */
[----:B------:R-:W2:Y:S02]  /*5c60*/  SYNCS.PHASECHK.TRANS64.TRYWAIT P0, [R100+URZ+0x80], R3 ;  /* 0x00008003640075a7 */ /* 0x000ea400080011ff */
[----:B--2---:R-:W-:Y:S05]  /*5c70*/  @!P0 BRA `(.L_x_98) ;  /* 0x00000020008c8947 */ /* 0x004fea0003800000 */
.L_x_97:
[----:B------:R-:W-:Y:S05]  /*5c80*/  @!P1 BRA `(.L_x_99) ;  /* 0x0000000000409947 */ /* 0x000fea0003800000 */
[----:B------:R-:W4:Y:S01]  /*5c90*/  LDCU.64 UR8, c[0x4][0x70] ;  /* 0x01000e00ff0877ac */ /* 0x000f220008000a00 */
[----:B--2---:R-:W-:Y:S01]  /*5ca0*/  MOV R3, 0x0 ;  /* 0x0000000000037802 */ /* 0x004fe20000000f00 */
[----:B------:R-:W-:Y:S02]  /*5cb0*/  HFMA2 R12, -RZ, RZ, 0, 5.9604644775390625e-08 ;  /* 0x00000001ff0c7431 */ /* 0x000fe400000001ff */
[----:B------:R-:W-:Y:S02]  /*5cc0*/  IMAD.MOV.U32 R8, RZ, RZ, 0x192 ;  /* 0x00000192ff087424 */ /* 0x000fe400078e00ff */
[----:B------:R-:W-:Y:S01]  /*5cd0*/  IMAD.MOV.U32 R13, RZ, RZ, RZ ;  /* 0x000000ffff0d7224 */ /* 0x000fe200078e00ff */
[----:B------:R-:W2:Y:S01]  /*5ce0*/  LDCU.64 UR6, c[0x4][0x78] ;  /* 0x01000f00ff0677ac */ /* 0x000ea20008000a00 */
[----:B------:R-:W3:Y:S01]  /*5cf0*/  LDC.64 R2, c[0x4][R3] ;  /* 0x0100000003027b82 */ /* 0x000ee20000000a00 */
[----:B------:R-:W5:Y:S01]  /*5d00*/  LDCU.64 UR4, c[0x4][0x10] ;  /* 0x01000200ff0477ac */ /* 0x000f620008000a00 */
[----:B----4-:R-:W-:Y:S01]  /*5d10*/  MOV R5, UR9 ;  /* 0x0000000900057c02 */ /* 0x010fe20008000f00 */
[----:B-1----:R-:W-:Y:S01]  /*5d20*/  IMAD.U32 R4, RZ, RZ, UR8 ;  /* 0x00000008ff047e24 */ /* 0x002fe2000f8e00ff */
[----:B--2---:R-:W-:Y:S01]  /*5d30*/  MOV R7, UR7 ;  /* 0x0000000700077c02 */ /* 0x004fe20008000f00 */
[----:B------:R-:W-:Y:S01]  /*5d40*/  IMAD.U32 R6, RZ, RZ, UR6 ;  /* 0x00000006ff067e24 */ /* 0x000fe2000f8e00ff */
[----:B-----5:R-:W-:Y:S01]  /*5d50*/  MOV R11, UR5 ;  /* 0x00000005000b7c02 */ /* 0x020fe20008000f00 */
[----:B------:R-:W-:Y:S02]  /*5d60*/  IMAD.U32 R10, RZ, RZ, UR4 ;  /* 0x00000004ff0a7e24 */ /* 0x000fe4000f8e00ff */
[----:B------:R-:W-:Y:S07]  /*5d70*/  LEPC R20, `(.L_x_99) ;  /* 0x000000001014794e */ /* 0x000fee0000000000 */
[----:B---3--:R-:W-:Y:S05]  /*5d80*/  CALL.ABS.NOINC R2 ;  /* 0x0000000002007343 */ /* 0x008fea0003c00000 */
.L_x_99:
[-C--:B------:R-:W-:Y:S01]  /*5d90*/  F2FP.F16.E4M3.UNPACK_B R42, R72.reuse ;  /* 0x00000048ff2a723e */ /* 0x080fe200020006ff */
[----:B------:R-:W-:Y:S05]  /*5da0*/  WARPSYNC.ALL ;  /* 0x0000000000007948 */ /* 0x000fea0003800000 */
[----:B------:R-:W-:Y:S01]  /*5db0*/  R2UR UR4, R39 ;  /* 0x00000000270472ca */ /* 0x000fe200000e0000 */
[--C-:B------:R-:W-:Y:S01]  /*5dc0*/  HADD2.F32 R40, -RZ, R42.reuse.H0_H0 ;  /* 0x2000002aff287230 */ /* 0x100fe20000004100 */
[----:B------:R-:W-:Y:S01]  /*5dd0*/  F2FP.F16.E4M3.UNPACK_B R43, R72.H1 ;  /* 0x00000048ff2b723e */ /* 0x000fe200030006ff */
[----:B------:R-:W-:Y:S01]  /*5de0*/  HADD2.F32 R42, -RZ, R42.H1_H1 ;  /* 0x3000002aff2a7230 */ /* 0x000fe20000004100 */
[-C--:B------:R-:W-:Y:S01]  /*5df0*/  F2FP.F16.E4M3.UNPACK_B R45, R73.reuse ;  /* 0x00000049ff2d723e */ /* 0x080fe200020006ff */
[----:B------:R-:W-:Y:S01]  /*5e00*/  BSSY.RECONVERGENT B0, `(.L_x_100) ;  /* 0x0000099000007945 */ /* 0x000fe20003800200 */
[----:B------:R-:W-:Y:S01]  /*5e10*/  F2FP.F16.E4M3.UNPACK_B R47, R73.H1 ;  /* 0x00000049ff2f723e */ /* 0x000fe200030006ff */
[--C-:B------:R-:W-:Y:S01]  /*5e20*/  HADD2.F32 R44, -RZ, R43.reuse.H0_H0 ;  /* 0x2000002bff2c7230 */ /* 0x100fe20000004100 */
[-C--:B------:R-:W-:Y:S01]  /*5e30*/  F2FP.F16.E4M3.UNPACK_B R49, R74.reuse ;  /* 0x0000004aff31723e */ /* 0x080fe200020006ff */
[----:B------:R-:W-:Y:S01]  /*5e40*/  HADD2.F32 R46, -RZ, R43.H1_H1 ;  /* 0x3000002bff2e7230 */ /* 0x000fe20000004100 */
[----:B------:R-:W-:Y:S01]  /*5e50*/  F2FP.F16.E4M3.UNPACK_B R51, R74.H1 ;  /* 0x0000004aff33723e */ /* 0x000fe200030006ff */
[--C-:B------:R-:W-:Y:S01]  /*5e60*/  HADD2.F32 R43, -RZ, R45.reuse.H0_H0 ;  /* 0x2000002dff2b7230 */ /* 0x100fe20000004100 */
[-C--:B------:R-:W-:Y:S01]  /*5e70*/  F2FP.F16.E4M3.UNPACK_B R53, R75.reuse ;  /* 0x0000004bff35723e */ /* 0x080fe200020006ff */
[----:B-1----:R-:W-:Y:S01]  /*5e80*/  LDTM.16dp32bit_t0_t15.x32 R4, tmem[UR4] ;  /* 0x00000004000479ee */ /* 0x002fe20008a80000 */
[----:B------:R-:W3:Y:S01]  /*5e90*/  LDTM.16dp32bit_t16_t31.x32 R4, tmem[UR4+0x20] ;  /* 0x00002004000479ee */ /* 0x000ee20008aa0000 */
[----:B------:R-:W-:Y:S01]  /*5ea0*/  ISETP.NE.AND P6, PT, R96, RZ, PT ;  /* 0x000000ff6000720c */ /* 0x000fe20003fc5270 */
[----:B------:R-:W-:Y:S01]  /*5eb0*/  HADD2.F32 R48, -RZ, R45.H1_H1 ;  /* 0x3000002dff307230 */ /* 0x000fe20000004100 */
[----:B------:R-:W-:Y:S01]  /*5ec0*/  IADD3 R109, PT, PT, R71, UR44, RZ ;  /* 0x0000002c476d7c10 */ /* 0x000fe2000fffe0ff */
[----:B------:R-:W-:Y:S01]  /*5ed0*/  HADD2.F32 R52, -RZ, R49.H1_H1 ;  /* 0x30000031ff347230 */ /* 0x000fe20000004100 */
[----:B------:R-:W-:Y:S01]  /*5ee0*/  SHF.L.U32 R108, R88, 0x4, RZ ;  /* 0x00000004586c7819 */ /* 0x000fe200000006ff */
[----:B------:R-:W-:Y:S01]  /*5ef0*/  HADD2.F32 R56, -RZ, R53.H1_H1 ;  /* 0x30000035ff387230 */ /* 0x000fe20000004100 */
[----:B------:R-:W-:Y:S01]  /*5f00*/  F2FP.F16.E4M3.UNPACK_B R55, R75.H1 ;  /* 0x0000004bff37723e */ /* 0x000fe200030006ff */
[--C-:B------:R-:W-:Y:S01]  /*5f10*/  HADD2.F32 R45, -RZ, R47.reuse.H0_H0 ;  /* 0x2000002fff2d7230 */ /* 0x100fe20000004100 */
[----:B------:R-:W-:Y:S01]  /*5f20*/  IADD3 R101, PT, PT, R109, R108, RZ ;  /* 0x0000006c6d657210 */ /* 0x000fe20007ffe0ff */
[----:B------:R-:W-:Y:S01]  /*5f30*/  HADD2.F32 R50, -RZ, R47.H1_H1 ;  /* 0x3000002fff327230 */ /* 0x000fe20000004100 */
[-C--:B------:R-:W-:Y:S01]  /*5f40*/  F2FP.F16.E4M3.UNPACK_B R57, R76.reuse ;  /* 0x0000004cff39723e */ /* 0x080fe200020006ff */
[----:B------:R-:W-:Y:S01]  /*5f50*/  HADD2.F32 R47, -RZ, R49.H0_H0 ;  /* 0x20000031ff2f7230 */ /* 0x000fe20000004100 */
[----:B------:R-:W-:Y:S01]  /*5f60*/  F2FP.F16.E4M3.UNPACK_B R59, R76.H1 ;  /* 0x0000004cff3b723e */ /* 0x000fe200030006ff */
[----:B------:R-:W-:Y:S01]  /*5f70*/  HADD2.F32 R49, -RZ, R51.H0_H0 ;  /* 0x20000033ff317230 */ /* 0x000fe20000004100 */
[-C--:B------:R-:W-:Y:S01]  /*5f80*/  F2FP.F16.E4M3.UNPACK_B R61, R77.reuse ;  /* 0x0000004dff3d723e */ /* 0x080fe200020006ff */
[----:B------:R-:W-:Y:S01]  /*5f90*/  HADD2.F32 R60, -RZ, R57.H1_H1 ;  /* 0x30000039ff3c7230 */ /* 0x000fe20000004100 */
[----:B------:R-:W-:Y:S01]  /*5fa0*/  F2FP.F16.E4M3.UNPACK_B R63, R77.H1 ;  /* 0x0000004dff3f723e */ /* 0x000fe200030006ff */
[----:B------:R-:W-:Y:S01]  /*5fb0*/  HADD2.F32 R54, -RZ, R51.H1_H1 ;  /* 0x30000033ff367230 */ /* 0x000fe20000004100 */
[-C--:B------:R-:W-:Y:S01]  /*5fc0*/  F2FP.F16.E4M3.UNPACK_B R65, R78.reuse ;  /* 0x0000004eff41723e */ /* 0x080fe200020006ff */
[----:B------:R-:W-:Y:S01]  /*5fd0*/  HADD2.F32 R51, -RZ, R53.H0_H0 ;  /* 0x20000035ff337230 */ /* 0x000fe20000004100 */
[----:B------:R-:W-:Y:S01]  /*5fe0*/  F2FP.F16.E4M3.UNPACK_B R67, R78.H1 ;  /* 0x0000004eff43723e */ /* 0x000fe200030006ff */
[----:B------:R-:W-:Y:S01]  /*5ff0*/  HADD2.F32 R64, -RZ, R61.H1_H1 ;  /* 0x3000003dff407230 */ /* 0x000fe20000004100 */
[----:B------:R-:W-:Y:S01]  /*6000*/  ISETP.NE.AND P0, PT, R95, RZ, PT ;  /* 0x000000ff5f00720c */ /* 0x000fe20003f05270 */
[C---:B---3--:R-:W-:Y:S01]  /*6010*/  FMUL R0, R38.reuse, R4 ;  /* 0x0000000426007220 */ /* 0x048fe20000400000 */
[C---:B------:R-:W-:Y:S01]  /*6020*/  FMUL R2, R38.reuse, R5 ;  /* 0x0000000526027220 */ /* 0x040fe20000400000 */
[C---:B------:R-:W-:Y:S01]  /*6030*/  FMUL R4, R38.reuse, R8 ;  /* 0x0000000826047220 */ /* 0x040fe20000400000 */
[C---:B------:R-:W-:Y:S01]  /*6040*/  FMUL R5, R38.reuse, R9 ;  /* 0x0000000926057220 */ /* 0x040fe20000400000 */
[C---:B------:R-:W-:Y:S01]  /*6050*/  FFMA R0, R41.reuse, R40, R0 ;  /* 0x0000002829007223 */ /* 0x040fe20000000000 */
[C---:B------:R-:W-:Y:S01]  /*6060*/  FFMA R2, R41.reuse, R42, R2 ;  /* 0x0000002a29027223 */ /* 0x040fe20000000002 */
[C---:B------:R-:W-:Y:S01]  /*6070*/  FMUL R8, R38.reuse, R12 ;  /* 0x0000000c26087220 */ /* 0x040fe20000400000 */
[C---:B------:R-:W-:Y:S01]  /*6080*/  FMUL R9, R38.reuse, R13 ;  /* 0x0000000d26097220 */ /* 0x040fe20000400000 */
[C---:B------:R-:W-:Y:S01]  /*6090*/  FMUL R12, R38.reuse, R16 ;  /* 0x00000010260c7220 */ /* 0x040fe20000400000 */
[C---:B------:R-:W-:Y:S01]  /*60a0*/  FMUL R13, R38.reuse, R17 ;  /* 0x00000011260d7220 */ /* 0x040fe20000400000 */
[C---:B------:R-:W-:Y:S01]  /*60b0*/  FMUL R16, R38.reuse, R20 ;  /* 0x0000001426107220 */ /* 0x040fe20000400000 */
[C---:B------:R-:W-:Y:S01]  /*60c0*/  FMUL R17, R38.reuse, R21 ;  /* 0x0000001526117220 */ /* 0x040fe20000400000 */
[C---:B------:R-:W-:Y:S01]  /*60d0*/  FMUL R20, R38.reuse, R24 ;  /* 0x0000001826147220 */ /* 0x040fe20000400000 */
[C---:B------:R-:W-:Y:S01]  /*60e0*/  FMUL R21, R38.reuse, R25 ;  /* 0x0000001926157220 */ /* 0x040fe20000400000 */
[----:B------:R-:W-:Y:S02]  /*60f0*/  HADD2.F32 R68, -RZ, R65.H1_H1 ;  /* 0x30000041ff447230 */ /* 0x000fe40000004100 */
[C---:B------:R-:W-:Y:S01]  /*6100*/  FMUL R24, R38.reuse, R28 ;  /* 0x0000001c26187220 */ /* 0x040fe20000400000 */
[C---:B------:R-:W-:Y:S01]  /*6110*/  FMUL R25, R38.reuse, R29 ;  /* 0x0000001d26197220 */ /* 0x040fe20000400000 */
[C---:B------:R-:W-:Y:S01]  /*6120*/  FMUL R28, R38.reuse, R32 ;  /* 0x00000020261c7220 */ /* 0x040fe20000400000 */
[C---:B------:R-:W-:Y:S01]  /*6130*/  FMUL R29, R38.reuse, R33 ;  /* 0x00000021261d7220 */ /* 0x040fe20000400000 */
[C---:B--2---:R-:W-:Y:S01]  /*6140*/  FMUL R3, R38.reuse, R6 ;  /* 0x0000000626037220 */ /* 0x044fe20000400000 */
[C---:B------:R-:W-:Y:S01]  /*6150*/  FMUL R7, R38.reuse, R7 ;  /* 0x0000000726077220 */ /* 0x040fe20000400000 */
[C---:B------:R-:W-:Y:S01]  /*6160*/  FMUL R6, R38.reuse, R10 ;  /* 0x0000000a26067220 */ /* 0x040fe20000400000 */
[C---:B------:R-:W-:Y:S01]  /*6170*/  FMUL R11, R38.reuse, R11 ;  /* 0x0000000b260b7220 */ /* 0x040fe20000400000 */
[C---:B------:R-:W-:Y:S01]  /*6180*/  FFMA R3, R41.reuse, R44, R3 ;  /* 0x0000002c29037223 */ /* 0x040fe20000000003 */
[C---:B------:R-:W-:Y:S01]  /*6190*/  FFMA R7, R41.reuse, R46, R7 ;  /* 0x0000002e29077223 */ /* 0x040fe20000000007 */
[C---:B------:R-:W-:Y:S01]  /*61a0*/  FFMA R4, R41.reuse, R43, R4 ;  /* 0x0000002b29047223 */ /* 0x040fe20000000004 */
[----:B------:R-:W-:Y:S01]  /*61b0*/  F2FP.F16.E4M3.UNPACK_B R40, R79 ;  /* 0x0000004fff28723e */ /* 0x000fe200020006ff */
[C---:B------:R-:W-:Y:S01]  /*61c0*/  FFMA R5, R41.reuse, R48, R5 ;  /* 0x0000003029057223 */ /* 0x040fe20000000005 */
[C---:B------:R-:W-:Y:S01]  /*61d0*/  FFMA R6, R41.reuse, R45, R6 ;  /* 0x0000002d29067223 */ /* 0x040fe20000000006 */
[----:B------:R-:W-:Y:S01]  /*61e0*/  F2FP.F16.E4M3.UNPACK_B R42, R79.H1 ;  /* 0x0000004fff2a723e */ /* 0x000fe200030006ff */
[C---:B------:R-:W-:Y:S01]  /*61f0*/  FFMA R11, R41.reuse, R50, R11 ;  /* 0x00000032290b7223 */ /* 0x040fe2000000000b */
[----:B------:R-:W-:Y:S01]  /*6200*/  FFMA R8, R41, R47, R8 ;  /* 0x0000002f29087223 */ /* 0x000fe20000000008 */
[----:B------:R-:W-:Y:S01]  /*6210*/  F2FP.SATFINITE.E4M3.F32.PACK_AB_MERGE_C R97, R7, R3, RZ ;  /* 0x000000030761723e */ /* 0x000fe200048070ff */
[C---:B------:R-:W-:Y:S01]  /*6220*/  FFMA R9, R41.reuse, R52, R9 ;  /* 0x0000003429097223 */ /* 0x040fe20000000009 */
[----:B------:R-:W-:Y:S01]  /*6230*/  FMUL R10, R38, R14 ;  /* 0x0000000e260a7220 */ /* 0x000fe20000400000 */
[----:B------:R-:W-:Y:S01]  /*6240*/  LEA R109, R90, UR44, 0x3 ;  /* 0x0000002c5a6d7c11 */ /* 0x000fe2000f8e18ff */
[----:B------:R-:W-:Y:S01]  /*6250*/  FMUL R15, R38, R15 ;  /* 0x0000000f260f7220 */ /* 0x000fe20000400000 */
[--C-:B------:R-:W-:Y:S01]  /*6260*/  HADD2.F32 R53, -RZ, R55.reuse.H0_H0 ;  /* 0x20000037ff357230 */ /* 0x100fe20000004100 */
[----:B------:R-:W-:Y:S01]  /*6270*/  F2FP.SATFINITE.E4M3.F32.PACK_AB_MERGE_C R96, R2, R0, R97 ;  /* 0x000000000260723e */ /* 0x000fe20004807061 */
[----:B------:R-:W-:Y:S01]  /*6280*/  FFMA R10, R41, R49, R10 ;  /* 0x00000031290a7223 */ /* 0x000fe2000000000a */
[----:B------:R-:W-:Y:S01]  /*6290*/  F2FP.SATFINITE.E4M3.F32.PACK_AB_MERGE_C R97, R11, R6, RZ ;  /* 0x000000060b61723e */ /* 0x000fe200048070ff */
[C---:B------:R-:W-:Y:S01]  /*62a0*/  FFMA R15, R41.reuse, R54, R15 ;  /* 0x00000036290f7223 */ /* 0x040fe2000000000f */
[C---:B------:R-:W-:Y:S01]  /*62b0*/  FFMA R12, R41.reuse, R51, R12 ;  /* 0x00000033290c7223 */ /* 0x040fe2000000000c */
[----:B------:R-:W-:Y:S01]  /*62c0*/  FFMA R13, R41, R56, R13 ;  /* 0x00000038290d7223 */ /* 0x000fe2000000000d */
[----:B------:R-:W-:Y:S01]  /*62d0*/  F2FP.SATFINITE.E4M3.F32.PACK_AB_MERGE_C R97, R5, R4, R97 ;  /* 0x000000040561723e */ /* 0x000fe20004807061 */
[----:B------:R-:W-:Y:S01]  /*62e0*/  HADD2.F32 R58, -RZ, R55.H1_H1 ;  /* 0x30000037ff3a7230 */ /* 0x000fe20000004100 */
[----:B------:R-:W-:Y:S01]  /*62f0*/  F2FP.SATFINITE.E4M3.F32.PACK_AB_MERGE_C R98, R15, R10, RZ ;  /* 0x0000000a0f62723e */ /* 0x000fe200048070ff */
[----:B------:R-:W-:Y:S02]  /*6300*/  HADD2.F32 R55, -RZ, R57.H0_H0 ;  /* 0x20000039ff377230 */ /* 0x000fe40000004100 */
[C---:B------:R-:W-:Y:S01]  /*6310*/  FMUL R14, R38.reuse, R18 ;  /* 0x00000012260e7220 */ /* 0x040fe20000400000 */
[C---:B------:R-:W-:Y:S01]  /*6320*/  FMUL R19, R38.reuse, R19 ;  /* 0x0000001326137220 */ /* 0x040fe20000400000 */
[--C-:B------:R-:W-:Y:S02]  /*6330*/  HADD2.F32 R57, -RZ, R59.reuse.H0_H0 ;  /* 0x2000003bff397230 */ /* 0x100fe40000004100 */
[C---:B------:R-:W-:Y:S01]  /*6340*/  FMUL R18, R38.reuse, R22 ;  /* 0x0000001626127220 */ /* 0x040fe20000400000 */
[C---:B------:R-:W-:Y:S01]  /*6350*/  FFMA R14, R41.reuse, R53, R14 ;  /* 0x00000035290e7223 */ /* 0x040fe2000000000e */
[----:B------:R-:W-:Y:S02]  /*6360*/  HADD2.F32 R62, -RZ, R59.H1_H1 ;  /* 0x3000003bff3e7230 */ /* 0x000fe40000004100 */
[C---:B------:R-:W-:Y:S01]  /*6370*/  FFMA R19, R41.reuse, R58, R19 ;  /* 0x0000003a29137223 */ /* 0x040fe20000000013 */
[----:B------:R-:W-:Y:S02]  /*6380*/  HADD2.F32 R59, -RZ, R61.H0_H0 ;  /* 0x2000003dff3b7230 */ /* 0x000fe40000004100 */
[C---:B------:R-:W-:Y:S01]  /*6390*/  FMUL R23, R38.reuse, R23 ;  /* 0x0000001726177220 */ /* 0x040fe20000400000 */
[C---:B------:R-:W-:Y:S01]  /*63a0*/  FFMA R16, R41.reuse, R55, R16 ;  /* 0x0000003729107223 */ /* 0x040fe20000000010 */
[C---:B------:R-:W-:Y:S01]  /*63b0*/  FFMA R17, R41.reuse, R60, R17 ;  /* 0x0000003c29117223 */ /* 0x040fe20000000011 */
[--C-:B------:R-:W-:Y:S02]  /*63c0*/  HADD2.F32 R61, -RZ, R63.reuse.H0_H0 ;  /* 0x2000003fff3d7230 */ /* 0x100fe40000004100 */
[C---:B------:R-:W-:Y:S01]  /*63d0*/  FFMA R18, R41.reuse, R57, R18 ;  /* 0x0000003929127223 */ /* 0x040fe20000000012 */
[----:B------:R-:W-:Y:S02]  /*63e0*/  HADD2.F32 R66, -RZ, R63.H1_H1 ;  /* 0x3000003fff427230 */ /* 0x000fe40000004100 */
[C---:B------:R-:W-:Y:S01]  /*63f0*/  FMUL R22, R38.reuse, R26 ;  /* 0x0000001a26167220 */ /* 0x040fe20000400000 */
[----:B------:R-:W-:Y:S02]  /*6400*/  HADD2.F32 R63, -RZ, R65.H0_H0 ;  /* 0x20000041ff3f7230 */ /* 0x000fe40000004100 */
[C---:B------:R-:W-:Y:S01]  /*6410*/  FFMA R23, R41.reuse, R62, R23 ;  /* 0x0000003e29177223 */ /* 0x040fe20000000017 */
[C---:B------:R-:W-:Y:S01]  /*6420*/  FMUL R27, R38.reuse, R27 ;  /* 0x0000001b261b7220 */ /* 0x040fe20000400000 */
[C---:B------:R-:W-:Y:S01]  /*6430*/  FFMA R20, R41.reuse, R59, R20 ;  /* 0x0000003b29147223 */ /* 0x040fe20000000014 */
[C---:B------:R-:W-:Y:S01]  /*6440*/  FFMA R21, R41.reuse, R64, R21 ;  /* 0x0000004029157223 */ /* 0x040fe20000000015 */
[--C-:B------:R-:W-:Y:S02]  /*6450*/  HADD2.F32 R65, -RZ, R67.reuse.H0_H0 ;  /* 0x20000043ff417230 */ /* 0x100fe40000004100 */
[C---:B------:R-:W-:Y:S01]  /*6460*/  FFMA R22, R41.reuse, R61, R22 ;  /* 0x0000003d29167223 */ /* 0x040fe20000000016 */
[----:B------:R-:W-:Y:S02]  /*6470*/  HADD2.F32 R70, -RZ, R67.H1_H1 ;  /* 0x30000043ff467230 */ /* 0x000fe40000004100 */
[C---:B------:R-:W-:Y:S01]  /*6480*/  FMUL R26, R38.reuse, R30 ;  /* 0x0000001e261a7220 */ /* 0x040fe20000400000 */
[--C-:B------:R-:W-:Y:S02]  /*6490*/  HADD2.F32 R67, -RZ, R40.reuse.H0_H0 ;  /* 0x20000028ff437230 */ /* 0x100fe40000004100 */
[C---:B------:R-:W-:Y:S01]  /*64a0*/  FFMA R27, R41.reuse, R66, R27 ;  /* 0x00000042291b7223 */ /* 0x040fe2000000001b */
[C---:B------:R-:W-:Y:S01]  /*64b0*/  FMUL R31, R38.reuse, R31 ;  /* 0x0000001f261f7220 */ /* 0x040fe20000400000 */
[C---:B------:R-:W-:Y:S01]  /*64c0*/  FFMA R24, R41.reuse, R63, R24 ;  /* 0x0000003f29187223 */ /* 0x040fe20000000018 */
[----:B------:R-:W-:Y:S02]  /*64d0*/  HADD2.F32 R40, -RZ, R40.H1_H1 ;  /* 0x30000028ff287230 */ /* 0x000fe40000004100 */
[C---:B------:R-:W-:Y:S01]  /*64e0*/  FFMA R25, R41.reuse, R68, R25 ;  /* 0x0000004429197223 */ /* 0x040fe20000000019 */
[--C-:B------:R-:W-:Y:S02]  /*64f0*/  HADD2.F32 R69, -RZ, R42.reuse.H0_H0 ;  /* 0x2000002aff457230 */ /* 0x100fe40000004100 */
[C---:B------:R-:W-:Y:S01]  /*6500*/  FFMA R26, R41.reuse, R65, R26 ;  /* 0x00000041291a7223 */ /* 0x040fe2000000001a */
[----:B------:R-:W-:Y:S02]  /*6510*/  HADD2.F32 R42, -RZ, R42.H1_H1 ;  /* 0x3000002aff2a7230 */ /* 0x000fe40000004100 */
[C---:B------:R-:W-:Y:S01]  /*6520*/  FMUL R30, R38.reuse, R34 ;  /* 0x00000022261e7220 */ /* 0x040fe20000400000 */
[----:B------:R-:W-:Y:S01]  /*6530*/  FFMA R31, R41, R70, R31 ;  /* 0x00000046291f7223 */ /* 0x000fe2000000001f */
[----:B------:R-:W-:Y:S01]  /*6540*/  FMUL R35, R38, R35 ;  /* 0x0000002326237220 */ /* 0x000fe20000400000 */
[----:B------:R-:W-:Y:S01]  /*6550*/  F2FP.SATFINITE.E4M3.F32.PACK_AB_MERGE_C R99, R19, R14, RZ ;  /* 0x0000000e1363723e */ /* 0x000fe200048070ff */
[C---:B------:R-:W-:Y:S01]  /*6560*/  FFMA R28, R41.reuse, R67, R28 ;  /* 0x00000043291c7223 */ /* 0x040fe2000000001c */
[C---:B------:R-:W-:Y:S01]  /*6570*/  FFMA R29, R41.reuse, R40, R29 ;  /* 0x00000028291d7223 */ /* 0x040fe2000000001d */
[C---:B------:R-:W-:Y:S01]  /*6580*/  FFMA R30, R41.reuse, R69, R30 ;  /* 0x00000045291e7223 */ /* 0x040fe2000000001e */
[----:B------:R-:W-:Y:S01]  /*6590*/  FFMA R35, R41, R42, R35 ;  /* 0x0000002a29237223 */ /* 0x000fe20000000023 */
[----:B------:R-:W-:Y:S02]  /*65a0*/  F2FP.SATFINITE.E4M3.F32.PACK_AB_MERGE_C R98, R9, R8, R98 ;  /* 0x000000080962723e */ /* 0x000fe40004807062 */
[----:B------:R-:W-:Y:S02]  /*65b0*/  F2FP.SATFINITE.E4M3.F32.PACK_AB_MERGE_C R99, R13, R12, R99 ;  /* 0x0000000c0d63723e */ /* 0x000fe40004807063 */
[----:B------:R-:W-:Y:S02]  /*65c0*/  F2FP.SATFINITE.E4M3.F32.PACK_AB_MERGE_C R104, R23, R18, RZ ;  /* 0x000000121768723e */ /* 0x000fe400048070ff */
[----:B------:R-:W-:Y:S01]  /*65d0*/  F2FP.SATFINITE.E4M3.F32.PACK_AB_MERGE_C R105, R27, R22, RZ ;  /* 0x000000161b69723e */ /* 0x000fe200048070ff */
[----:B------:R1:W-:Y:S01]  /*65e0*/  STS.128 [R71+UR44+0x2200], R96 ;  /* 0x0022006047007988 */ /* 0x0003e20008000c2c */
[----:B------:R-:W-:Y:S02]  /*65f0*/  F2FP.SATFINITE.E4M3.F32.PACK_AB_MERGE_C R110, R31, R26, RZ ;  /* 0x0000001a1f6e723e */ /* 0x000fe400048070ff */
[----:B------:R-:W-:Y:S02]  /*6600*/  F2FP.SATFINITE.E4M3.F32.PACK_AB_MERGE_C R111, R35, R30, RZ ;  /* 0x0000001e236f723e */ /* 0x000fe400048070ff */
[----:B------:R-:W-:Y:S02]  /*6610*/  F2FP.SATFINITE.E4M3.F32.PACK_AB_MERGE_C R104, R17, R16, R104 ;  /* 0x000000101168723e */ /* 0x000fe40004807068 */
[----:B------:R-:W-:Y:S02]  /*6620*/  F2FP.SATFINITE.E4M3.F32.PACK_AB_MERGE_C R105, R21, R20, R105 ;  /* 0x000000141569723e */ /* 0x000fe40004807069 */
[----:B------:R-:W-:Y:S02]  /*6630*/  F2FP.SATFINITE.E4M3.F32.PACK_AB_MERGE_C R106, R25, R24, R110 ;  /* 0x00000018196a723e */ /* 0x000fe4000480706e */
[----:B------:R-:W-:Y:S02]  /*6640*/  F2FP.SATFINITE.E4M3.F32.PACK_AB_MERGE_C R107, R29, R28, R111 ;  /* 0x0000001c1d6b723e */ /* 0x000fe4000480706f */
[----:B------:R-:W-:Y:S03]  /*6650*/  @P6 SHF.L.U32 R110, R89, 0x1f, RZ ;  /* 0x0000001f596e6819 */ /* 0x000fe600000006ff */
[----:B------:R1:W-:Y:S01]  /*6660*/  STS.128 [R101+0x2210], R104 ;  /* 0x0022106865007388 */ /* 0x0003e20000000c00 */
[----:B------:R-:W-:Y:S01]  /*6670*/  @!PT LDS RZ, [RZ] ;  /* 0x00000000fffff984 */ /* 0x000fe20000000800 */
[----:B------:R-:W-:Y:S01]  /*6680*/  @!PT LDS RZ, [RZ] ;  /* 0x00000000fffff984 */ /* 0x000fe20000000800 */
[----:B------:R-:W-:Y:S01]  /*6690*/  @!PT LDS RZ, [RZ] ;  /* 0x00000000fffff984 */ /* 0x000fe20000000800 */
[----:B------:R-:W-:Y:S01]  /*66a0*/  @!PT LDS RZ, [RZ] ;  /* 0x00000000fffff984 */ /* 0x000fe20000000800 */
[----:B------:R2:W-:Y:S07]  /*66b0*/  MEMBAR.ALL.CTA ;  /* 0x0000000000007992 */ /* 0x0005ee0000008000 */
[----:B--2---:R-:W2:Y:S02]  /*66c0*/  FENCE.VIEW.ASYNC.S ;  /* 0x00000000000073c6 */ /* 0x004ea40000000000 */
[----:B--2---:R-:W-:Y:S06]  /*66d0*/  BAR.SYNC.DEFER_BLOCKING 0x1, 0x80 ;  /* 0x0042000000007b1d */ /* 0x004fec0000010000 */
[----:B------:R-:W-:Y:S05]  /*66e0*/  @P0 BRA `(.L_x_101) ;  /* 0x0000000000280947 */ /* 0x000fea0003800000 */
[----:B------:R-:W2:Y:S01]  /*66f0*/  LDCU.64 UR6, c[0x0][0x348] ;  /* 0x00006900ff0677ac */ /* 0x000ea20008000a00 */
[----:B------:R-:W-:Y:S01]  /*6700*/  UIADD3 UR4, UPT, UPT, UR44, 0x2200, URZ ;  /* 0x000022002c047890 */ /* 0x000fe2000fffe0ff */
[----:B------:R-:W-:Y:S05]  /*6710*/  UMOV UR51, UR36 ;  /* 0x0000002400337c82 */ /* 0x000fea0008000000 */
[----:B------:R-:W-:Y:S04]  /*6720*/  MOV R94, UR4 ;  /* 0x00000004005e7c02 */ /* 0x000fe80008000f00 */
[----:B------:R-:W-:Y:S01]  /*6730*/  R2UR UR48, R94 ;  /* 0x000000005e3072ca */ /* 0x000fe200000e0000 */
[----:B--2---:R-:W-:Y:S04]  /*6740*/  UIADD3 UR4, UP0, UPT, UR6, 0x680, URZ ;  /* 0x0000068006047890 */ /* 0x004fe8000ff1e0ff */
[----:B------:R-:W-:Y:S09]  /*6750*/  UIADD3.X UR5, UPT, UPT, URZ, UR7, URZ, UP0, !UPT ;  /* 0x00000007ff057290 */ /* 0x000ff200087fe4ff */
[----:B------:R2:W-:Y:S01]  /*6760*/  UTMASTG.3D [UR48], [UR4] ;  /* 0x00000030040073b5 */ /* 0x0005e20008010000 */
[----:B------:R0:W-:Y:S01]  /*6770*/  UTMACMDFLUSH ;  /* 0x00000000000079b7 */ /* 0x0001e20000000000 */
[----:B--2---:R-:W-:Y:S04]  /*6780*/  DEPBAR.LE SB0, 0x1 ;  /* 0x000080400000791a */ /* 0x004fe80000000000 */
.L_x_101:
[----:B------:R-:W-:Y:S05]  /*6790*/  BSYNC.RECONVERGENT B0 ;  /* 0x0000000000007941 */ /* 0x000fea0003800200 */
.L_x_100:
[----:B------:R-:W-:Y:S06]  /*67a0*/  BAR.SYNC.DEFER_BLOCKING 0x1, 0x80 ;  /* 0x0042000000007b1d */ /* 0x000fec0000010000 */
[----:B------:R-:W2:Y:S01]  /*67b0*/  @P6 SYNCS.PHASECHK.TRANS64.TRYWAIT P0, [R109+URZ+0x30], R110 ;  /* 0x0000306e6d0065a7 */ /* 0x000ea200080011ff */
[----:B------:R-:W-:Y:S01]  /*67c0*/  BSSY B1, `(.L_x_102) ;  /* 0x0000020000017945 */ /* 0x000fe20003800000 */
[----:B--2---:R-:W-:Y:S03]  /*67d0*/  @P6 SEL R102, RZ, 0x1, !P0 ;  /* 0x00000001ff666807 */ /* 0x004fe60004000000 */
[----:B------:R-:W-:Y:S05]  /*67e0*/  @!P6 BRA `(.L_x_103) ;  /* 0x000000000074e947 */ /* 0x000fea0003800000 */
[----:B------:R-:W-:Y:S01]  /*67f0*/  ISETP.NE.AND P1, PT, R103, RZ, PT ;  /* 0x000000ff6700720c */ /* 0x000fe20003f25270 */
[----:B------:R-:W2:Y:S01]  /*6800*/  S2R R0, SR_CgaCtaId ;  /* 0x0000000000007919 */ /* 0x000ea20000008800 */
[----:B------:R-:W-:Y:S01]  /*6810*/  ISETP.NE.AND P0, PT, R102, RZ, PT ;  /* 0x000000ff6600720c */ /* 0x000fe20003f05270 */
[----:B------:R-:W-:Y:S10]  /*6820*/  BSSY B0, `(.L_x_104) ;  /* 0x0000008000007945 */ /* 0x000ff40003800000 */
[----:B------:R-:W-:Y:S05]  /*6830*/  @P1 IMAD R2, R90, 0x1000, R71 ;  /* 0x000010005a021824 */ /* 0x000fea00078e0247 */
[----:B------:R-:W-:Y:S05]  /*6840*/  @P1 IADD3 R3, PT, PT, R2, UR44, RZ ;  /* 0x0000002c02031c10 */ /* 0x000fea000fffe0ff */
[----:B------:R-:W-:Y:S01]  /*6850*/  @P1 IMAD.IADD R3, R3, 0x1, R108 ;  /* 0x0000000103031824 */ /* 0x000fe200078e026c */
[----:B------:R-:W-:Y:S06]  /*6860*/  @P0 BRA `(.L_x_105) ;  /* 0x00000000000c0947 */ /* 0x000fec0003800000 */
[----:B------:R-:W-:Y:S04]  /*6870*/  SHF.L.U32 R4, R89, 0x1f, RZ ;  /* 0x0000001f59047819 */ /* 0x000fe800000006ff */
[----:B------:R-:W3:Y:S02]  /*6880*/  SYNCS.PHASECHK.TRANS64.TRYWAIT P0, [R109+URZ+0x30], R4 ;  /* 0x000030046d0075a7 */ /* 0x000ee400080011ff */
[----:B---3--:R-:W-:Y:S05]  /*6890*/  @!P0 BRA `(.L_x_106) ;  /* 0x0000001400988947 */ /* 0x008fea0003800000 */
.L_x_105:
[----:B------:R-:W-:Y:S05]  /*68a0*/  BSYNC B0 ;  /* 0x0000000000007941 */ /* 0x000fea0003800000 */
.L_x_104:
[----:B------:R-:W-:Y:S01]  /*68b0*/  ISETP.NE.AND P0, PT, R103, RZ, PT ;  /* 0x000000ff6700720c */ /* 0x000fe20003f05270 */
[----:B---3--:R-:W-:Y:S02]  /*68c0*/  VIADD R109, R109, 0x40 ;  /* 0x000000406d6d7836 */ /* 0x008fe40000000000 */
[----:B------:R-:W-:Y:S03]  /*68d0*/  VIADD R90, R90, 0x1 ;  /* 0x000000015a5a7836 */ /* 0x000fe60000000000 */
[----:B--2---:R-:W-:Y:S07]  /*68e0*/  PRMT R0, R0, 0x654, R109 ;  /* 0x0000065400007816 */ /* 0x004fee000000006d */
[----:B------:R2:W3:Y:S04]  /*68f0*/  @P0 LDS.128 R72, [R2+UR44+0x200] ;  /* 0x0002002c02480984 */ /* 0x0004e80008000c00 */
[----:B------:R2:W4:Y:S01]  /*6900*/  @P0 LDS.128 R76, [R3+0x210] ;  /* 0x00021000034c0984 */ /* 0x0005220000000c00 */
        /* <DEDUP_REMOVED lines=10> */
[----:B--23--:R-:W-:Y:S02]  /*69b0*/  LOP3.LUT R89, R89, R0, RZ, 0x3c, !PT ;  /* 0x0000000059597212 */ /* 0x00cfe400078e3cff */
.L_x_103:
[----:B------:R-:W-:Y:S05]  /*69c0*/  BSYNC B1 ;  /* 0x0000000000017941 */ /* 0x000fea0003800000 */
.L_x_102:
[----:B------:R-:W-:Y:S05]  /*69d0*/  VIADD R0, R39, 0x40 ;  /* 0x0000004027007836 */ /* 0x000fea0000000000 */
[----:B------:R-:W-:Y:S04]  /*69e0*/  SHF.R.U32.HI R0, RZ, 0x15, R0 ;  /* 0x00000015ff007819 */ /* 0x000fe80000011600 */
[----:B------:R-:W-:Y:S11]  /*69f0*/  LOP3.LUT P0, RZ, R0, 0x3, R85, 0x48, !PT ;  /* 0x0000000300ff7812 */ /* 0x000ff60007804855 */
[----:B------:R-:W-:Y:S02]  /*6a00*/  @!UPT UIADD3 URZ, UPT, UPT, URZ, URZ, URZ ;  /* 0x000000fffffff290 */ /* 0x000fe4000fffe0ff */
[----:B------:R-:W-:Y:S05]  /*6a10*/  @!P0 BRA `(.L_x_107) ;  /* 0x0000000000408947 */ /* 0x000fea0003800000 */
[----:B------:R-:W2:Y:S01]  /*6a20*/  LDCU.64 UR8, c[0x4][0x70] ;  /* 0x01000e00ff0877ac */ /* 0x000ea20008000a00 */
[----:B------:R-:W-:Y:S01]  /*6a30*/  MOV R3, 0x0 ;  /* 0x0000000000037802 */ /* 0x000fe20000000f00 */
[----:B------:R-:W-:Y:S02]  /*6a40*/  HFMA2 R12, -RZ, RZ, 0, 5.9604644775390625e-08 ;  /* 0x00000001ff0c7431 */ /* 0x000fe400000001ff */
[----:B------:R-:W-:Y:S02]  /*6a50*/  IMAD.MOV.U32 R8, RZ, RZ, 0x192 ;  /* 0x00000192ff087424 */ /* 0x000fe400078e00ff */
[----:B------:R-:W-:Y:S01]  /*6a60*/  IMAD.MOV.U32 R13, RZ, RZ, RZ ;  /* 0x000000ffff0d7224 */ /* 0x000fe200078e00ff */
[----:B------:R-:W3:Y:S01]  /*6a70*/  LDCU.64 UR6, c[0x4][0x78] ;  /* 0x01000f00ff0677ac */ /* 0x000ee20008000a00 */
[----:B------:R-:W1:Y:S01]  /*6a80*/  LDC.64 R2, c[0x4][R3] ;  /* 0x0100000003027b82 */ /* 0x000e620000000a00 */
[----:B------:R-:W5:Y:S01]  /*6a90*/  LDCU.64 UR4, c[0x4][0x10] ;  /* 0x01000200ff0477ac */ /* 0x000f620008000a00 */
[----:B--2---:R-:W-:Y:S01]  /*6aa0*/  MOV R5, UR9 ;  /* 0x0000000900057c02 */ /* 0x004fe20008000f00 */
[----:B------:R-:W-:Y:S01]  /*6ab0*/  IMAD.U32 R4, RZ, RZ, UR8 ;  /* 0x00000008ff047e24 */ /* 0x000fe2000f8e00ff */
[----:B---3--:R-:W-:Y:S01]  /*6ac0*/  MOV R7, UR7 ;  /* 0x0000000700077c02 */ /* 0x008fe20008000f00 */
[----:B------:R-:W-:Y:S01]  /*6ad0*/  IMAD.U32 R6, RZ, RZ, UR6 ;  /* 0x00000006ff067e24 */ /* 0x000fe2000f8e00ff */
[----:B-----5:R-:W-:Y:S01]  /*6ae0*/  MOV R11, UR5 ;  /* 0x00000005000b7c02 */ /* 0x020fe20008000f00 */
[----:B------:R-:W-:Y:S02]  /*6af0*/  IMAD.U32 R10, RZ, RZ, UR4 ;  /* 0x00000004ff0a7e24 */ /* 0x000fe4000f8e00ff */
[----:B------:R-:W-:Y:S07]  /*6b00*/  LEPC R20, `(.L_x_107) ;  /* 0x000000001014794e */ /* 0x000fee0000000000 */
[----:B-1--4-:R-:W-:Y:S05]  /*6b10*/  CALL.ABS.NOINC R2 ;  /* 0x0000000002007343 */ /* 0x012fea0003c00000 */
.L_x_107:
[----:B------:R-:W-:Y:S01]  /*6b20*/  ISETP.NE.AND P0, PT, R95, RZ, PT ;  /* 0x000000ff5f00720c */ /* 0x000fe20003f05270 */
[----:B------:R-:W-:Y:S05]  /*6b30*/  WARPSYNC.ALL ;  /* 0x0000000000007948 */ /* 0x000fea0003800000 */
[----:B------:R-:W-:Y:S01]  /*6b40*/  R2UR UR4, R39 ;  /* 0x00000000270472ca */ /* 0x000fe200000e0000 */
[----:B------:R-:W2:Y:S01]  /*6b50*/  S2UR UR6, SR_CgaCtaId ;  /* 0x00000000000679c3 */ /* 0x000ea20000008800 */
[-C--:B------:R-:W-:Y:S01]  /*6b60*/  F2FP.F16.E4M3.UNPACK_B R42, R72.reuse ;  /* 0x00000048ff2a723e */ /* 0x080fe200020006ff */
[----:B------:R-:W-:Y:S01]  /*6b70*/  BSSY.RECONVERGENT B0, `(.L_x_108) ;  /* 0x000009c000007945 */ /* 0x000fe20003800200 */
[----:B------:R-:W-:Y:S02]  /*6b80*/  F2FP.F16.E4M3.UNPACK_B R72, R72.H1 ;  /* 0x00000048ff48723e */ /* 0x000fe400030006ff */
[-C--:B------:R-:W-:Y:S01]  /*6b90*/  F2FP.F16.E4M3.UNPACK_B R46, R73.reuse ;  /* 0x00000049ff2e723e */ /* 0x080fe200020006ff */
[--C-:B------:R-:W-:Y:S01]  /*6ba0*/  HADD2.F32 R40, -RZ, R42.reuse.H0_H0 ;  /* 0x2000002aff287230 */ /* 0x100fe20000004100 */
[----:B------:R-:W-:Y:S01]  /*6bb0*/  F2FP.F16.E4M3.UNPACK_B R73, R73.H1 ;  /* 0x00000049ff49723e */ /* 0x000fe200030006ff */
[----:B------:R-:W-:Y:S01]  /*6bc0*/  HADD2.F32 R42, -RZ, R42.H1_H1 ;  /* 0x3000002aff2a7230 */ /* 0x000fe20000004100 */
[-C--:B------:R-:W-:Y:S01]  /*6bd0*/  F2FP.F16.E4M3.UNPACK_B R50, R74.reuse ;  /* 0x0000004aff32723e */ /* 0x080fe200020006ff */
[----:B------:R-:W-:Y:S01]  /*6be0*/  HADD2.F32 R43, -RZ, R72.H0_H0 ;  /* 0x20000048ff2b7230 */ /* 0x000fe20000004100 */
[----:B------:R-:W-:Y:S01]  /*6bf0*/  F2FP.F16.E4M3.UNPACK_B R74, R74.H1 ;  /* 0x0000004aff4a723e */ /* 0x000fe200030006ff */
[----:B------:R-:W-:Y:S01]  /*6c00*/  LDTM.16dp32bit_t0_t15.x32 R4, tmem[UR4+0x40] ;  /* 0x00004004000479ee */ /* 0x000fe20008a80000 */
[----:B------:R-:W3:Y:S01]  /*6c10*/  LDTM.16dp32bit_t16_t31.x32 R4, tmem[UR4+0x60] ;  /* 0x00006004000479ee */ /* 0x000ee20008aa0000 */
[----:B------:R-:W-:Y:S01]  /*6c20*/  NOP ;  /* 0x0000000000007918 */ /* 0x000fe20000000000 */
[--C-:B------:R-:W-:Y:S01]  /*6c30*/  HADD2.F32 R45, -RZ, R46.reuse.H0_H0 ;  /* 0x2000002eff2d7230 */ /* 0x100fe20000004100 */
[----:B------:R-:W-:Y:S01]  /*6c40*/  R2UR UR5, R100 ;  /* 0x00000000640572ca */ /* 0x000fe200000e0000 */
[----:B------:R-:W-:Y:S01]  /*6c50*/  HADD2.F32 R46, -RZ, R46.H1_H1 ;  /* 0x3000002eff2e7230 */ /* 0x000fe20000004100 */
[----:B------:R-:W-:Y:S01]  /*6c60*/  F2FP.F16.E4M3.UNPACK_B R54, R75 ;  /* 0x0000004bff36723e */ /* 0x000fe200020006ff */
[--C-:B------:R-:W-:Y:S01]  /*6c70*/  HADD2.F32 R49, -RZ, R50.reuse.H0_H0 ;  /* 0x20000032ff317230 */ /* 0x100fe20000004100 */
[----:B----4-:R-:W-:Y:S01]  /*6c80*/  F2FP.F16.E4M3.UNPACK_B R58, R76 ;  /* 0x0000004cff3a723e */ /* 0x010fe200020006ff */
[----:B------:R-:W-:Y:S01]  /*6c90*/  HADD2.F32 R50, -RZ, R50.H1_H1 ;  /* 0x30000032ff327230 */ /* 0x000fe20000004100 */
[----:B------:R-:W-:Y:S01]  /*6ca0*/  F2FP.F16.E4M3.UNPACK_B R62, R77 ;  /* 0x0000004dff3e723e */ /* 0x000fe200020006ff */
[--C-:B------:R-:W-:Y:S01]  /*6cb0*/  HADD2.F32 R53, -RZ, R54.reuse.H0_H0 ;  /* 0x20000036ff357230 */ /* 0x100fe20000004100 */
[----:B------:R-:W-:Y:S01]  /*6cc0*/  F2FP.F16.E4M3.UNPACK_B R66, R78 ;  /* 0x0000004eff42723e */ /* 0x000fe200020006ff */
[----:B------:R-:W-:Y:S01]  /*6cd0*/  HADD2.F32 R54, -RZ, R54.H1_H1 ;  /* 0x30000036ff367230 */ /* 0x000fe20000004100 */
[----:B------:R-:W-:Y:S01]  /*6ce0*/  F2FP.F16.E4M3.UNPACK_B R69, R79 ;  /* 0x0000004fff45723e */ /* 0x000fe200020006ff */
[--C-:B------:R-:W-:Y:S01]  /*6cf0*/  HADD2.F32 R57, -RZ, R58.reuse.H0_H0 ;  /* 0x2000003aff397230 */ /* 0x100fe20000004100 */
[----:B------:R-:W-:Y:S01]  /*6d00*/  F2FP.F16.E4M3.UNPACK_B R75, R75.H1 ;  /* 0x0000004bff4b723e */ /* 0x000fe200030006ff */
[----:B------:R-:W-:Y:S01]  /*6d10*/  UIADD3 UR4, UPT, UPT, UR5, 0xa0, URZ ;  /* 0x000000a005047890 */ /* 0x000fe2000fffe0ff */
[----:B------:R-:W-:Y:S01]  /*6d20*/  HADD2.F32 R59, -RZ, R58.H1_H1 ;  /* 0x3000003aff3b7230 */ /* 0x000fe20000004100 */
[----:B------:R-:W-:Y:S01]  /*6d30*/  F2FP.F16.E4M3.UNPACK_B R76, R76.H1 ;  /* 0x0000004cff4c723e */ /* 0x000fe200030006ff */
[--C-:B------:R-:W-:Y:S01]  /*6d40*/  HADD2.F32 R61, -RZ, R62.reuse.H0_H0 ;  /* 0x2000003eff3d7230 */ /* 0x100fe20000004100 */
[----:B------:R-:W-:Y:S01]  /*6d50*/  F2FP.F16.E4M3.UNPACK_B R77, R77.H1 ;  /* 0x0000004dff4d723e */ /* 0x000fe200030006ff */
[----:B------:R-:W-:Y:S01]  /*6d60*/  HADD2.F32 R62, -RZ, R62.H1_H1 ;  /* 0x3000003eff3e7230 */ /* 0x000fe20000004100 */
[----:B------:R-:W-:Y:S01]  /*6d70*/  F2FP.F16.E4M3.UNPACK_B R78, R78.H1 ;  /* 0x0000004eff4e723e */ /* 0x000fe200030006ff */
[--C-:B------:R-:W-:Y:S01]  /*6d80*/  HADD2.F32 R65, -RZ, R66.reuse.H0_H0 ;  /* 0x20000042ff417230 */ /* 0x100fe20000004100 */
[----:B--2---:R-:W-:Y:S01]  /*6d90*/  UPRMT UR4, UR6, 0x654, UR4 ;  /* 0x0000065406047896 */ /* 0x004fe20008000004 */
        /* <DEDUP_REMOVED lines=8> */
[----:B------:R-:W-:Y:S01]  /*6e20*/  SYNCS.ARRIVE.TRANS64.RED.A1T0 RZ, [UR4], RZ ;  /* 0x000000ffffff79a7 */ /* 0x000fe20008100404 */
        /* <DEDUP_REMOVED lines=15> */
[--C-:B------:R-:W-:Y:S02]  /*6f20*/  HADD2.F32 R47, -RZ, R73.reuse.H0_H0 ;  /* 0x20000049ff2f7230 */ /* 0x100fe40000004100 */
[C---:B------:R-:W-:Y:S01]  /*6f30*/  FMUL R10, R38.reuse, R10 ;  /* 0x0000000a260a7220 */ /* 0x040fe20000400000 */
[C---:B------:R-:W-:Y:S01]  /*6f40*/  FFMA R6, R41.reuse, R43, R6 ;  /* 0x0000002b29067223 */ /* 0x040fe20000000006 */
[----:B------:R-:W-:Y:S02]  /*6f50*/  HADD2.F32 R48, -RZ, R73.H1_H1 ;  /* 0x30000049ff307230 */ /* 0x000fe40000004100 */
[C---:B------:R-:W-:Y:S01]  /*6f60*/  FFMA R7, R41.reuse, R44, R7 ;  /* 0x0000002c29077223 */ /* 0x040fe20000000007 */
[C---:B------:R-:W-:Y:S01]  /*6f70*/  FFMA R8, R41.reuse, R45, R8 ;  /* 0x0000002d29087223 */ /* 0x040fe20000000008 */
[C---:B------:R-:W-:Y:S01]  /*6f80*/  FFMA R9, R41.reuse, R46, R9 ;  /* 0x0000002e29097223 */ /* 0x040fe20000000009 */
[----:B------:R-:W-:Y:S01]  /*6f90*/  FFMA R10, R41, R47, R10 ;  /* 0x0000002f290a7223 */ /* 0x000fe2000000000a */
[----:B------:R-:W-:Y:S01]  /*6fa0*/  HADD2.F32 R43, -RZ, R69.H0_H0 ;  /* 0x20000045ff2b7230 */ /* 0x000fe20000004100 */
[----:B-1----:R-:W-:Y:S01]  /*6fb0*/  F2FP.SATFINITE.E4M3.F32.PACK_AB_MERGE_C R96, R7, R6, RZ ;  /* 0x000000060760723e */ /* 0x002fe200048070ff */
[C---:B------:R-:W-:Y:S01]  /*6fc0*/  FMUL R11, R38.reuse, R11 ;  /* 0x0000000b260b7220 */ /* 0x040fe20000400000 */
[--C-:B------:R-:W-:Y:S02]  /*6fd0*/  HADD2.F32 R51, -RZ, R74.reuse.H0_H0 ;  /* 0x2000004aff337230 */ /* 0x100fe40000004100 */
[C---:B------:R-:W-:Y:S01]  /*6fe0*/  FMUL R14, R38.reuse, R14 ;  /* 0x0000000e260e7220 */ /* 0x040fe20000400000 */
[----:B------:R-:W-:Y:S01]  /*6ff0*/  HADD2.F32 R52, -RZ, R74.H1_H1 ;  /* 0x3000004aff347230 */ /* 0x000fe20000004100 */
[----:B------:R-:W-:Y:S01]  /*7000*/  F2FP.SATFINITE.E4M3.F32.PACK_AB_MERGE_C R96, R5, R4, R96 ;  /* 0x000000040560723e */ /* 0x000fe20004807060 */
[C---:B------:R-:W-:Y:S01]  /*7010*/  FFMA R11, R41.reuse, R48, R11 ;  /* 0x00000030290b7223 */ /* 0x040fe2000000000b */
[C---:B------:R-:W-:Y:S01]  /*7020*/  FFMA R12, R41.reuse, R49, R12 ;  /* 0x00000031290c7223 */ /* 0x040fe2000000000c */
[C---:B------:R-:W-:Y:S01]  /*7030*/  FFMA R13, R41.reuse, R50, R13 ;  /* 0x00000032290d7223 */ /* 0x040fe2000000000d */
[----:B------:R-:W-:Y:S01]  /*7040*/  FFMA R14, R41, R51, R14 ;  /* 0x00000033290e7223 */ /* 0x000fe2000000000e */
[C---:B------:R-:W-:Y:S01]  /*7050*/  FMUL R15, R38.reuse, R15 ;  /* 0x0000000f260f7220 */ /* 0x040fe20000400000 */
[----:B------:R-:W-:Y:S01]  /*7060*/  F2FP.F16.E4M3.UNPACK_B R79, R79.H1 ;  /* 0x0000004fff4f723e */ /* 0x000fe200030006ff */
[--C-:B------:R-:W-:Y:S01]  /*7070*/  HADD2.F32 R55, -RZ, R75.reuse.H0_H0 ;  /* 0x2000004bff377230 */ /* 0x100fe20000004100 */
[----:B------:R-:W-:Y:S01]  /*7080*/  F2FP.SATFINITE.E4M3.F32.PACK_AB_MERGE_C R97, R11, R10, RZ ;  /* 0x0000000a0b61723e */ /* 0x000fe200048070ff */
[C---:B------:R-:W-:Y:S01]  /*7090*/  FFMA R15, R41.reuse, R52, R15 ;  /* 0x00000034290f7223 */ /* 0x040fe2000000000f */
[C---:B------:R-:W-:Y:S01]  /*70a0*/  FFMA R16, R41.reuse, R53, R16 ;  /* 0x0000003529107223 */ /* 0x040fe20000000010 */
[----:B------:R-:W-:Y:S01]  /*70b0*/  FFMA R17, R41, R54, R17 ;  /* 0x0000003629117223 */ /* 0x000fe20000000011 */
[----:B------:R-:W-:Y:S01]  /*70c0*/  F2FP.SATFINITE.E4M3.F32.PACK_AB_MERGE_C R97, R9, R8, R97 ;  /* 0x000000080961723e */ /* 0x000fe20004807061 */
[----:B------:R-:W-:Y:S01]  /*70d0*/  HADD2.F32 R56, -RZ, R75.H1_H1 ;  /* 0x3000004bff387230 */ /* 0x000fe20000004100 */
[----:B------:R-:W-:Y:S01]  /*70e0*/  F2FP.SATFINITE.E4M3.F32.PACK_AB_MERGE_C R98, R15, R14, RZ ;  /* 0x0000000e0f62723e */ /* 0x000fe200048070ff */
[C---:B------:R-:W-:Y:S01]  /*70f0*/  FMUL R18, R38.reuse, R18 ;  /* 0x0000001226127220 */ /* 0x040fe20000400000 */
[C---:B------:R-:W-:Y:S01]  /*7100*/  FMUL R19, R38.reuse, R19 ;  /* 0x0000001326137220 */ /* 0x040fe20000400000 */
[--C-:B------:R-:W-:Y:S02]  /*7110*/  HADD2.F32 R58, -RZ, R76.reuse.H0_H0 ;  /* 0x2000004cff3a7230 */ /* 0x100fe40000004100 */
[C---:B------:R-:W-:Y:S01]  /*7120*/  FMUL R3, R38.reuse, R22 ;  /* 0x0000001626037220 */ /* 0x040fe20000400000 */
[C---:B------:R-:W-:Y:S01]  /*7130*/  FFMA R18, R41.reuse, R55, R18 ;  /* 0x0000003729127223 */ /* 0x040fe20000000012 */
[----:B------:R-:W-:Y:S02]  /*7140*/  HADD2.F32 R60, -RZ, R76.H1_H1 ;  /* 0x3000004cff3c7230 */ /* 0x000fe40000004100 */
        /* <DEDUP_REMOVED lines=42> */
[----:B------:R-:W-:Y:S03]  /*73f0*/  IADD3 R70, PT, PT, R36, 0x1, RZ ;  /* 0x0000000124467810 */ /* 0x000fe60007ffe0ff */
        /* <DEDUP_REMOVED lines=10> */
[----:B------:R-:W-:Y:S02]  /*74a0*/  UIADD3 UR9, UPT, UPT, UR49, 0x40, URZ ;  /* 0x0000004031097890 */ /* 0x000fe4000fffe0ff */
[----:B------:R-:W-:Y:S01]  /*74b0*/  UIADD3 UR8, UPT, UPT, UR44, 0x3200, URZ ;  /* 0x000032002c087890 */ /* 0x000fe2000fffe0ff */
[----:B------:R-:W-:Y:S01]  /*74c0*/  UMOV UR10, UR50 ;  /* 0x00000032000a7c82 */ /* 0x000fe20008000000 */
[----:B------:R-:W-:Y:S01]  /*74d0*/  UMOV UR11, UR36 ;  /* 0x00000024000b7c82 */ /* 0x000fe20008000000 */
[----:B--2---:R-:W-:Y:S04]  /*74e0*/  UIADD3 UR4, UP0, UPT, UR6, 0x680, URZ ;  /* 0x0000068006047890 */ /* 0x004fe8000ff1e0ff */
[----:B------:R-:W-:Y:S09]  /*74f0*/  UIADD3.X UR5, UPT, UPT, URZ, UR7, URZ, UP0, !UPT ;  /* 0x00000007ff057290 */ /* 0x000ff200087fe4ff */
[----:B------:R2:W-:Y:S01]  /*7500*/  UTMASTG.3D [UR8], [UR4] ;  /* 0x00000008040073b5 */ /* 0x0005e20008010000 */
[----:B------:R0:W-:Y:S01]  /*7510*/  UTMACMDFLUSH ;  /* 0x00000000000079b7 */ /* 0x0001e20000000000 */
[----:B--2---:R-:W-:Y:S04]  /*7520*/  DEPBAR.LE SB0, 0x1 ;  /* 0x000080400000791a */ /* 0x004fe80000000000 */
.L_x_109:
[----:B------:R-:W-:Y:S05]  /*7530*/  BSYNC.RECONVERGENT B0 ;  /* 0x0000000000007941 */ /* 0x000fea0003800200 */
.L_x_108:
[----:B------:R-:W-:Y:S01]  /*7540*/  BAR.SYNC.DEFER_BLOCKING 0x1, 0x80 ;  /* 0x0042000000007b1d */ /* 0x000fe20000010000 */
[----:B------:R-:W-:Y:S01]  /*7550*/  ISETP.NE.AND P0, PT, R87, 0x2, PT ;  /* 0x000000025700780c */ /* 0x000fe20003f05270 */
[----:B------:R-:W-:Y:S01]  /*7560*/  UISETP.NE.AND UP0, UPT, UR45, URZ, UPT ;  /* 0x000000ff2d00728c */ /* 0x000fe2000bf05270 */
[----:B------:R-:W-:Y:S01]  /*7570*/  ISETP.NE.AND P1, PT, R70, 0x4, PT ;  /* 0x000000044600780c */ /* 0x000fe20003f25270 */
[----:B------:R-:W-:Y:S01]  /*7580*/  UIADD3 UR20, UPT, UPT, UR37, UR59, URZ ;  /* 0x0000003b25147290 */ /* 0x000fe2000fffe0ff */
[----:B------:R-:W-:Y:S01]  /*7590*/  SEL R0, RZ, 0x1, P0 ;  /* 0x00000001ff007807 */ /* 0x000fe20000000000 */
[----:B------:R-:W-:Y:S01]  /*75a0*/  UIADD3 UR16, UPT, UPT, UR38, UR62, URZ ;  /* 0x0000003e26107290 */ /* 0x000fe2000fffe0ff */
[----:B------:R-:W-:Y:S02]  /*75b0*/  SEL R3, RZ, 0x1, P1 ;  /* 0x00000001ff037807 */ /* 0x000fe40000800000 */
[----:B------:R-:W-:Y:S02]  /*75c0*/  LOP3.LUT R91, R91, R0, RZ, 0x3c, !PT ;  /* 0x000000005b5b7212 */ /* 0x000fe400078e3cff */
[----:B------:R-:W-:Y:S02]  /*75d0*/  LOP3.LUT R92, R92, R3, RZ, 0x3c, !PT ;  /* 0x000000035c5c7212 */ /* 0x000fe400078e3cff */
[----:B------:R-:W-:Y:S02]  /*75e0*/  SEL R87, R87, RZ, P0 ;  /* 0x000000ff57577207 */ /* 0x000fe40000000000 */
[----:B------:R-:W-:Y:S01]  /*75f0*/  SEL R36, R70, RZ, P1 ;  /* 0x000000ff46247207 */ /* 0x000fe20000800000 */
[----:B------:R-:W-:Y:S01]  /*7600*/  UMOV UR36, UR58 ;  /* 0x0000003a00247c82 */ /* 0x000fe20008000000 */
[----:B------:R-:W-:Y:S05]  /*7610*/  BRA.U UP0, `(.L_x_110) ;  /* 0xffffffd500987547 */ /* 0x000fea000b83ffff */
[----:B------:R-:W-:Y:S05]  /*7620*/  EXIT ;  /* 0x000000000000794d */ /* 0x000fea0003800000 */
.L_x_24:
[----:B--2---:R2:W3:Y:S02]  /*7630*/  SYNCS.PHASECHK.TRANS64.TRYWAIT P0, [R0+URZ+0xd0], R3 ;  /* 0x0000d003000075a7 */ /* 0x0044e400080011ff */
[----:B---3--:R-:W-:Y:S05]  /*7640*/  @!P0 NANOSLEEP.SYNCS 0x989680 ;  /* 0x009896800000895d */ /* 0x008fea0003900000 */
[----:B------:R-:W3:Y:S02]  /*7650*/  @!P0 SYNCS.PHASECHK.TRANS64 P0, [R0+URZ+0xd0], R3 ;  /* 0x0000d003000085a7 */ /* 0x000ee400080010ff */
[----:B---3--:R-:W-:Y:S05]  /*7660*/  @!P0 BRA `(.L_x_24) ;  /* 0xfffffffc00f08947 */ /* 0x008fea000383ffff */
[----:B------:R-:W-:Y:S05]  /*7670*/  BRA `(.L_x_111) ;  /* 0xffffffa000747947 */ /* 0x000fea000383ffff */
.L_x_27:
[----:B--2---:R-:W-:-:S07]  /*7680*/  MOV R0, UR33 ;  /* 0x0000002100007c02 */ /* 0x004fce0008000f00 */
.L_x_112:
[----:B--2---:R2:W3:Y:S02]  /*7690*/  SYNCS.PHASECHK.TRANS64.TRYWAIT P0, [R0+URZ+0x18], R3 ;  /* 0x00001803000075a7 */ /* 0x0044e400080011ff */
[----:B---3--:R-:W-:Y:S05]  /*76a0*/  @!P0 NANOSLEEP.SYNCS 0x989680 ;  /* 0x009896800000895d */ /* 0x008fea0003900000 */
[----:B------:R-:W3:Y:S02]  /*76b0*/  @!P0 SYNCS.PHASECHK.TRANS64 P0, [R0+URZ+0x18], R3 ;  /* 0x00001803000085a7 */ /* 0x000ee400080010ff */
[----:B---3--:R-:W-:Y:S05]  /*76c0*/  @!P0 BRA `(.L_x_112) ;  /* 0xfffffffc00f08947 */ /* 0x008fea000383ffff */
[----:B------:R-:W-:Y:S05]  /*76d0*/  BRA `(.L_x_26) ;  /* 0xffffffa000b47947 */ /* 0x000fea000383ffff */
.L_x_34:
[----:B-1----:R-:W-:-:S07]  /*76e0*/  MOV R0, UR17 ;  /* 0x0000001100007c02 */ /* 0x002fce0008000f00 */
.L_x_113:
[----:B-1----:R1:W2:Y:S02]  /*76f0*/  SYNCS.PHASECHK.TRANS64.TRYWAIT P0, [R0+URZ+0x18], R3 ;  /* 0x00001803000075a7 */ /* 0x0022a400080011ff */
[----:B--2---:R-:W-:Y:S05]  /*7700*/  @!P0 NANOSLEEP.SYNCS 0x989680 ;  /* 0x009896800000895d */ /* 0x004fea0003900000 */
[----:B------:R-:W2:Y:S02]  /*7710*/  @!P0 SYNCS.PHASECHK.TRANS64 P0, [R0+URZ+0x18], R3 ;  /* 0x00001803000085a7 */ /* 0x000ea400080010ff */
[----:B--2---:R-:W-:Y:S05]  /*7720*/  @!P0 BRA `(.L_x_113) ;  /* 0xfffffffc00f08947 */ /* 0x004fea000383ffff */
[----:B------:R-:W-:Y:S05]  /*7730*/  BRA `(.L_x_33) ;  /* 0xffffffa400707947 */ /* 0x000fea000383ffff */
.L_x_39:
[----:B-1----:R1:W2:Y:S02]  /*7740*/  SYNCS.PHASECHK.TRANS64.TRYWAIT P0, [R3+URZ+0x60], R0 ;  /* 0x00006000030075a7 */ /* 0x0022a400080011ff */
[----:B--2---:R-:W-:Y:S05]  /*7750*/  @!P0 NANOSLEEP.SYNCS 0x989680 ;  /* 0x009896800000895d */ /* 0x004fea0003900000 */
[----:B------:R-:W2:Y:S02]  /*7760*/  @!P0 SYNCS.PHASECHK.TRANS64 P0, [R3+URZ+0x60], R0 ;  /* 0x00006000030085a7 */ /* 0x000ea400080010ff */
[----:B--2---:R-:W-:Y:S05]  /*7770*/  @!P0 BRA `(.L_x_39) ;  /* 0xfffffffc00f08947 */ /* 0x004fea000383ffff */
[----:B------:R-:W-:Y:S05]  /*7780*/  BRA `(.L_x_114) ;  /* 0xffffffa800107947 */ /* 0x000fea000383ffff */
.L_x_43:
[----:B-1----:R-:W-:-:S07]  /*7790*/  MOV R0, UR4 ;  /* 0x0000000400007c02 */ /* 0x002fce0008000f00 */
.L_x_115:
[----:B-1----:R1:W2:Y:S02]  /*77a0*/  SYNCS.PHASECHK.TRANS64.TRYWAIT P0, [R0+URZ], R3 ;  /* 0x00000003000075a7 */ /* 0x0022a400080011ff */
[----:B--2---:R-:W-:Y:S05]  /*77b0*/  @!P0 NANOSLEEP.SYNCS 0x989680 ;  /* 0x009896800000895d */ /* 0x004fea0003900000 */
[----:B------:R-:W2:Y:S02]  /*77c0*/  @!P0 SYNCS.PHASECHK.TRANS64 P0, [R0+URZ], R3 ;  /* 0x00000003000085a7 */ /* 0x000ea400080010ff */
[----:B--2---:R-:W-:Y:S05]  /*77d0*/  @!P0 BRA `(.L_x_115) ;  /* 0xfffffffc00f08947 */ /* 0x004fea000383ffff */
[----:B------:R-:W-:Y:S05]  /*77e0*/  BRA `(.L_x_116) ;  /* 0xffffffac00b47947 */ /* 0x000fea000383ffff */
.L_x_44:
[----:B------:R-:W-:-:S07]  /*77f0*/  MOV R0, UR5 ;  /* 0x0000000500007c02 */ /* 0x000fce0008000f00 */
.L_x_117:
[----:B-1----:R1:W2:Y:S02]  /*7800*/  SYNCS.PHASECHK.TRANS64.TRYWAIT P0, [R0+URZ], R3 ;  /* 0x00000003000075a7 */ /* 0x0022a400080011ff */
[----:B--2---:R-:W-:Y:S05]  /*7810*/  @!P0 NANOSLEEP.SYNCS 0x989680 ;  /* 0x009896800000895d */ /* 0x004fea0003900000 */
[----:B------:R-:W2:Y:S02]  /*7820*/  @!P0 SYNCS.PHASECHK.TRANS64 P0, [R0+URZ], R3 ;  /* 0x00000003000085a7 */ /* 0x000ea400080010ff */
[----:B--2---:R-:W-:Y:S05]  /*7830*/  @!P0 BRA `(.L_x_117) ;  /* 0xfffffffc00f08947 */ /* 0x004fea000383ffff */
[----:B------:R-:W-:Y:S05]  /*7840*/  BRA `(.L_x_118) ;  /* 0xffffffac00c07947 */ /* 0x000fea000383ffff */
.L_x_47:
[----:B-1----:R1:W2:Y:S02]  /*7850*/  SYNCS.PHASECHK.TRANS64.TRYWAIT P0, [R2+URZ+0xc0], R5 ;  /* 0x0000c005020075a7 */ /* 0x0022a400080011ff */
[----:B--2---:R-:W-:Y:S05]  /*7860*/  @!P0 NANOSLEEP.SYNCS 0x989680 ;  /* 0x009896800000895d */ /* 0x004fea0003900000 */
[----:B------:R-:W2:Y:S02]  /*7870*/  @!P0 SYNCS.PHASECHK.TRANS64 P0, [R2+URZ+0xc0], R5 ;  /* 0x0000c005020085a7 */ /* 0x000ea400080010ff */
[----:B--2---:R-:W-:Y:S05]  /*7880*/  @!P0 BRA `(.L_x_47) ;  /* 0xfffffffc00f08947 */ /* 0x004fea000383ffff */
[----:B------:R-:W-:Y:S05]  /*7890*/  BRA `(.L_x_119) ;  /* 0xffffffb000247947 */ /* 0x000fea000383ffff */
.L_x_48:
[----:B------:R-:W-:-:S07]  /*78a0*/  MOV R2, UR4 ;  /* 0x0000000400027c02 */ /* 0x000fce0008000f00 */
.L_x_120:
[----:B-1----:R1:W2:Y:S02]  /*78b0*/  SYNCS.PHASECHK.TRANS64.TRYWAIT P0, [R2+URZ+0x70], R5 ;  /* 0x00007005020075a7 */ /* 0x0022a400080011ff */
[----:B--2---:R-:W-:Y:S05]  /*78c0*/  @!P0 NANOSLEEP.SYNCS 0x989680 ;  /* 0x009896800000895d */ /* 0x004fea0003900000 */
[----:B------:R-:W2:Y:S02]  /*78d0*/  @!P0 SYNCS.PHASECHK.TRANS64 P0, [R2+URZ+0x70], R5 ;  /* 0x00007005020085a7 */ /* 0x000ea400080010ff */
[----:B--2---:R-:W-:Y:S05]  /*78e0*/  @!P0 BRA `(.L_x_120) ;  /* 0xfffffffc00f08947 */ /* 0x004fea000383ffff */
[----:B------:R-:W-:Y:S05]  /*78f0*/  BRA `(.L_x_121) ;  /* 0xffffffb000347947 */ /* 0x000fea000383ffff */
.L_x_49:
[----:B-1----:R1:W2:Y:S02]  /*7900*/  SYNCS.PHASECHK.TRANS64.TRYWAIT P1, [R2+URZ+0x60], R5 ;  /* 0x00006005020075a7 */ /* 0x0022a400080211ff */
[----:B--2---:R-:W-:Y:S05]  /*7910*/  @!P1 NANOSLEEP.SYNCS 0x989680 ;  /* 0x009896800000995d */ /* 0x004fea0003900000 */
[----:B------:R-:W2:Y:S02]  /*7920*/  @!P1 SYNCS.PHASECHK.TRANS64 P1, [R2+URZ+0x60], R5 ;  /* 0x00006005020095a7 */ /* 0x000ea400080210ff */
[----:B--2---:R-:W-:Y:S05]  /*7930*/  @!P1 BRA `(.L_x_49) ;  /* 0xfffffffc00f09947 */ /* 0x004fea000383ffff */
[----:B------:R-:W-:Y:S05]  /*7940*/  BRA `(.L_x_122) ;  /* 0xffffffb000647947 */ /* 0x000fea000383ffff */
.L_x_52:
[----:B------:R-:W-:-:S07]  /*7950*/  MOV R0, UR4 ;  /* 0x0000000400007c02 */ /* 0x000fce0008000f00 */
.L_x_123:
[----:B-1----:R1:W2:Y:S02]  /*7960*/  SYNCS.PHASECHK.TRANS64.TRYWAIT P0, [R0+URZ+0x70], R3 ;  /* 0x00007003000075a7 */ /* 0x0022a400080011ff */
[----:B--2---:R-:W-:Y:S05]  /*7970*/  @!P0 NANOSLEEP.SYNCS 0x989680 ;  /* 0x009896800000895d */ /* 0x004fea0003900000 */
[----:B------:R-:W2:Y:S02]  /*7980*/  @!P0 SYNCS.PHASECHK.TRANS64 P0, [R0+URZ+0x70], R3 ;  /* 0x00007003000085a7 */ /* 0x000ea400080010ff */
[----:B--2---:R-:W-:Y:S05]  /*7990*/  @!P0 BRA `(.L_x_123) ;  /* 0xfffffffc00f08947 */ /* 0x004fea000383ffff */
[----:B------:R-:W-:Y:S05]  /*79a0*/  BRA `(.L_x_51) ;  /* 0xffffffb000b87947 */ /* 0x000fea000383ffff */
.L_x_59:
[----:B-1----:R1:W2:Y:S02]  /*79b0*/  SYNCS.PHASECHK.TRANS64.TRYWAIT P1, [R0+URZ+0x60], R5 ;  /* 0x00006005000075a7 */ /* 0x0022a400080211ff */
[----:B--2---:R-:W-:Y:S05]  /*79c0*/  @!P1 NANOSLEEP.SYNCS 0x989680 ;  /* 0x009896800000995d */ /* 0x004fea0003900000 */
[----:B------:R-:W2:Y:S02]  /*79d0*/  @!P1 SYNCS.PHASECHK.TRANS64 P1, [R0+URZ+0x60], R5 ;  /* 0x00006005000095a7 */ /* 0x000ea400080210ff */
[----:B--2---:R-:W-:Y:S05]  /*79e0*/  @!P1 BRA `(.L_x_59) ;  /* 0xfffffffc00f09947 */ /* 0x004fea000383ffff */
[----:B------:R-:W-:Y:S05]  /*79f0*/  BRA `(.L_x_124) ;  /* 0xffffffb800187947 */ /* 0x000fea000383ffff */
.L_x_60:
[----:B------:R-:W-:-:S07]  /*7a00*/  MOV R3, UR19 ;  /* 0x0000001300037c02 */ /* 0x000fce0008000f00 */
.L_x_125:
[----:B-1----:R1:W2:Y:S02]  /*7a10*/  SYNCS.PHASECHK.TRANS64.TRYWAIT P0, [R3+URZ+0xa0], R0 ;  /* 0x0000a000030075a7 */ /* 0x0022a400080011ff */
[----:B--2---:R-:W-:Y:S05]  /*7a20*/  @!P0 NANOSLEEP.SYNCS 0x989680 ;  /* 0x009896800000895d */ /* 0x004fea0003900000 */
[----:B------:R-:W2:Y:S02]  /*7a30*/  @!P0 SYNCS.PHASECHK.TRANS64 P0, [R3+URZ+0xa0], R0 ;  /* 0x0000a000030085a7 */ /* 0x000ea400080010ff */
[----:B--2---:R-:W-:Y:S05]  /*7a40*/  @!P0 BRA `(.L_x_125) ;  /* 0xfffffffc00f08947 */ /* 0x004fea000383ffff */
[----:B------:R-:W-:Y:S05]  /*7a50*/  BRA `(.L_x_126) ;  /* 0xffffffb8004c7947 */ /* 0x000fea000383ffff */
.L_x_63:
[----:B------:R-:W-:Y:S07]  /*7a60*/  MOV R0, UR6 ;  /* 0x0000000600007c02 */ /* 0x000fee0008000f00 */
.L_x_127:
[----:B-1----:R1:W2:Y:S02]  /*7a70*/  SYNCS.PHASECHK.TRANS64.TRYWAIT P0, [R0+URZ], R3 ;  /* 0x00000003000075a7 */ /* 0x0022a400080011ff */
[----:B--2---:R-:W-:Y:S05]  /*7a80*/  @!P0 NANOSLEEP.SYNCS 0x989680 ;  /* 0x009896800000895d */ /* 0x004fea0003900000 */
[----:B------:R-:W2:Y:S02]  /*7a90*/  @!P0 SYNCS.PHASECHK.TRANS64 P0, [R0+URZ], R3 ;  /* 0x00000003000085a7 */ /* 0x000ea400080010ff */
[----:B--2---:R-:W-:Y:S05]  /*7aa0*/  @!P0 BRA `(.L_x_127) ;  /* 0xfffffffc00f08947 */ /* 0x004fea000383ffff */
[----:B------:R-:W-:Y:S05]  /*7ab0*/  BRA `(.L_x_62) ;  /* 0xffffffb800847947 */ /* 0x000fea000383ffff */
.L_x_66:
[----:B------:R-:W-:-:S07]  /*7ac0*/  MOV R0, UR4 ;  /* 0x0000000400007c02 */ /* 0x000fce0008000f00 */
.L_x_128:
[----:B--2---:R2:W4:Y:S02]  /*7ad0*/  SYNCS.PHASECHK.TRANS64.TRYWAIT P0, [R0+URZ], R3 ;  /* 0x00000003000075a7 */ /* 0x00452400080011ff */
[----:B----4-:R-:W-:Y:S05]  /*7ae0*/  @!P0 NANOSLEEP.SYNCS 0x989680 ;  /* 0x009896800000895d */ /* 0x010fea0003900000 */
[----:B------:R-:W4:Y:S02]  /*7af0*/  @!P0 SYNCS.PHASECHK.TRANS64 P0, [R0+URZ], R3 ;  /* 0x00000003000085a7 */ /* 0x000f2400080010ff */
[----:B----4-:R-:W-:Y:S05]  /*7b00*/  @!P0 BRA `(.L_x_128) ;  /* 0xfffffffc00f08947 */ /* 0x010fea000383ffff */
[----:B------:R-:W-:Y:S05]  /*7b10*/  BRA `(.L_x_129) ;  /* 0xffffffbc00247947 */ /* 0x000fea000383ffff */
.L_x_67:
[----:B------:R-:W-:-:S07]  /*7b20*/  MOV R0, UR5 ;  /* 0x0000000500007c02 */ /* 0x000fce0008000f00 */
.L_x_130:
[----:B-1----:R1:W2:Y:S02]  /*7b30*/  SYNCS.PHASECHK.TRANS64.TRYWAIT P0, [R0+URZ], R3 ;  /* 0x00000003000075a7 */ /* 0x0022a400080011ff */
[----:B--2---:R-:W-:Y:S05]  /*7b40*/  @!P0 NANOSLEEP.SYNCS 0x989680 ;  /* 0x009896800000895d */ /* 0x004fea0003900000 */
[----:B------:R-:W2:Y:S02]  /*7b50*/  @!P0 SYNCS.PHASECHK.TRANS64 P0, [R0+URZ], R3 ;  /* 0x00000003000085a7 */ /* 0x000ea400080010ff */
[----:B--2---:R-:W-:Y:S05]  /*7b60*/  @!P0 BRA `(.L_x_130) ;  /* 0xfffffffc00f08947 */ /* 0x004fea000383ffff */
[----:B------:R-:W-:Y:S05]  /*7b70*/  BRA `(.L_x_131) ;  /* 0xffffffbc00307947 */ /* 0x000fea000383ffff */
.L_x_68:
[----:B------:R-:W-:-:S07]  /*7b80*/  MOV R0, UR5 ;  /* 0x0000000500007c02 */ /* 0x000fce0008000f00 */
.L_x_132:
[----:B-1----:R1:W2:Y:S02]  /*7b90*/  SYNCS.PHASECHK.TRANS64.TRYWAIT P0, [R0+URZ], R3 ;  /* 0x00000003000075a7 */ /* 0x0022a400080011ff */
[----:B--2---:R-:W-:Y:S05]  /*7ba0*/  @!P0 NANOSLEEP.SYNCS 0x989680 ;  /* 0x009896800000895d */ /* 0x004fea0003900000 */
[----:B------:R-:W2:Y:S02]  /*7bb0*/  @!P0 SYNCS.PHASECHK.TRANS64 P0, [R0+URZ], R3 ;  /* 0x00000003000085a7 */ /* 0x000ea400080010ff */
[----:B--2---:R-:W-:Y:S05]  /*7bc0*/  @!P0 BRA `(.L_x_132) ;  /* 0xfffffffc00f08947 */ /* 0x004fea000383ffff */
[----:B------:R-:W-:Y:S05]  /*7bd0*/  BRA `(.L_x_133) ;  /* 0xffffffbc003c7947 */ /* 0x000fea000383ffff */
.L_x_69:
[----:B------:R-:W-:-:S07]  /*7be0*/  MOV R0, UR4 ;  /* 0x0000000400007c02 */ /* 0x000fce0008000f00 */
.L_x_134:
[----:B-1----:R1:W2:Y:S02]  /*7bf0*/  SYNCS.PHASECHK.TRANS64.TRYWAIT P0, [R0+URZ], R3 ;  /* 0x00000003000075a7 */ /* 0x0022a400080011ff */
[----:B--2---:R-:W-:Y:S05]  /*7c00*/  @!P0 NANOSLEEP.SYNCS 0x989680 ;  /* 0x009896800000895d */ /* 0x004fea0003900000 */
[----:B------:R-:W2:Y:S02]  /*7c10*/  @!P0 SYNCS.PHASECHK.TRANS64 P0, [R0+URZ], R3 ;  /* 0x00000003000085a7 */ /* 0x000ea400080010ff */
[----:B--2---:R-:W-:Y:S05]  /*7c20*/  @!P0 BRA `(.L_x_134) ;  /* 0xfffffffc00f08947 */ /* 0x004fea000383ffff */
[----:B------:R-:W-:Y:S05]  /*7c30*/  BRA `(.L_x_135) ;  /* 0xffffffbc00487947 */ /* 0x000fea000383ffff */
.L_x_74:
[----:B--2---:R2:W4:Y:S02]  /*7c40*/  SYNCS.PHASECHK.TRANS64.TRYWAIT P0, [R12+URZ+0x60], R9 ;  /* 0x000060090c0075a7 */ /* 0x00452400080011ff */
[----:B----4-:R-:W-:Y:S05]  /*7c50*/  @!P0 NANOSLEEP.SYNCS 0x989680 ;  /* 0x009896800000895d */ /* 0x010fea0003900000 */
[----:B------:R-:W4:Y:S02]  /*7c60*/  @!P0 SYNCS.PHASECHK.TRANS64 P0, [R12+URZ+0x60], R9 ;  /* 0x000060090c0085a7 */ /* 0x000f2400080010ff */
[----:B----4-:R-:W-:Y:S05]  /*7c70*/  @!P0 BRA `(.L_x_74) ;  /* 0xfffffffc00f08947 */ /* 0x010fea000383ffff */
[----:B------:R-:W-:Y:S05]  /*7c80*/  BRA `(.L_x_136) ;  /* 0xffffffc000687947 */ /* 0x000fea000383ffff */
.L_x_77:
[----:B------:R-:W-:Y:S07]  /*7c90*/  MOV R0, UR21 ;  /* 0x0000001500007c02 */ /* 0x000fee0008000f00 */
.L_x_137:
[----:B--2---:R2:W3:Y:S02]  /*7ca0*/  SYNCS.PHASECHK.TRANS64.TRYWAIT P2, [R0+URZ+0x58], R11 ;  /* 0x0000580b000075a7 */ /* 0x0044e400080411ff */
[----:B---3--:R-:W-:Y:S05]  /*7cb0*/  @!P2 NANOSLEEP.SYNCS 0x989680 ;  /* 0x009896800000a95d */ /* 0x008fea0003900000 */
[----:B------:R-:W3:Y:S02]  /*7cc0*/  @!P2 SYNCS.PHASECHK.TRANS64 P2, [R0+URZ+0x58], R11 ;  /* 0x0000580b0000a5a7 */ /* 0x000ee400080410ff */
[----:B---3--:R-:W-:Y:S05]  /*7cd0*/  @!P2 BRA `(.L_x_137) ;  /* 0xfffffffc00f0a947 */ /* 0x008fea000383ffff */
[----:B------:R-:W-:Y:S05]  /*7ce0*/  BRA `(.L_x_76) ;  /* 0xffffffc400d07947 */ /* 0x000fea000383ffff */
.L_x_80:
[----:B--2---:R-:W-:Y:S07]  /*7cf0*/  MOV R0, UR21 ;  /* 0x0000001500007c02 */ /* 0x004fee0008000f00 */
.L_x_138:
[----:B--2---:R2:W3:Y:S02]  /*7d00*/  SYNCS.PHASECHK.TRANS64.TRYWAIT P0, [R0+URZ+0x40], R9 ;  /* 0x00004009000075a7 */ /* 0x0044e400080011ff */
[----:B---3--:R-:W-:Y:S05]  /*7d10*/  @!P0 NANOSLEEP.SYNCS 0x989680 ;  /* 0x009896800000895d */ /* 0x008fea0003900000 */
[----:B------:R-:W3:Y:S02]  /*7d20*/  @!P0 SYNCS.PHASECHK.TRANS64 P0, [R0+URZ+0x40], R9 ;  /* 0x00004009000085a7 */ /* 0x000ee400080010ff */
[----:B---3--:R-:W-:Y:S05]  /*7d30*/  @!P0 BRA `(.L_x_138) ;  /* 0xfffffffc00f08947 */ /* 0x008fea000383ffff */
[----:B------:R-:W-:Y:S05]  /*7d40*/  BRA `(.L_x_139) ;  /* 0xffffffc8002c7947 */ /* 0x000fea000383ffff */
.L_x_81:
[----:B------:R-:W-:Y:S07]  /*7d50*/  MOV R0, UR21 ;  /* 0x0000001500007c02 */ /* 0x000fee0008000f00 */
.L_x_140:
[----:B--2---:R2:W3:Y:S02]  /*7d60*/  SYNCS.PHASECHK.TRANS64.TRYWAIT P0, [R0+URZ+0x48], R9 ;  /* 0x00004809000075a7 */ /* 0x0044e400080011ff */
[----:B---3--:R-:W-:Y:S05]  /*7d70*/  @!P0 NANOSLEEP.SYNCS 0x989680 ;  /* 0x009896800000895d */ /* 0x008fea0003900000 */
[----:B------:R-:W3:Y:S02]  /*7d80*/  @!P0 SYNCS.PHASECHK.TRANS64 P0, [R0+URZ+0x48], R9 ;  /* 0x00004809000085a7 */ /* 0x000ee400080010ff */
[----:B---3--:R-:W-:Y:S05]  /*7d90*/  @!P0 BRA `(.L_x_140) ;  /* 0xfffffffc00f08947 */ /* 0x008fea000383ffff */
[----:B------:R-:W-:Y:S05]  /*7da0*/  BRA `(.L_x_141) ;  /* 0xffffffc800647947 */ /* 0x000fea000383ffff */
.L_x_83:
[----:B------:R-:W-:-:S07]  /*7db0*/  MOV R0, UR21 ;  /* 0x0000001500007c02 */ /* 0x000fce0008000f00 */
.L_x_142:
[----:B---3--:R3:W4:Y:S02]  /*7dc0*/  SYNCS.PHASECHK.TRANS64.TRYWAIT P0, [R0+URZ+0x40], R3 ;  /* 0x00004003000075a7 */ /* 0x00872400080011ff */
[----:B----4-:R-:W-:Y:S05]  /*7dd0*/  @!P0 NANOSLEEP.SYNCS 0x989680 ;  /* 0x009896800000895d */ /* 0x010fea0003900000 */
[----:B------:R-:W4:Y:S02]  /*7de0*/  @!P0 SYNCS.PHASECHK.TRANS64 P0, [R0+URZ+0x40], R3 ;  /* 0x00004003000085a7 */ /* 0x000f2400080010ff */
[----:B----4-:R-:W-:Y:S05]  /*7df0*/  @!P0 BRA `(.L_x_142) ;  /* 0xfffffffc00f08947 */ /* 0x010fea000383ffff */
[----:B------:R-:W-:Y:S05]  /*7e00*/  BRA `(.L_x_143) ;  /* 0xffffffc800d47947 */ /* 0x000fea000383ffff */
.L_x_85:
[----:B-1----:R1:W2:Y:S02]  /*7e10*/  SYNCS.PHASECHK.TRANS64.TRYWAIT P0, [R3+URZ+0x60], R0 ;  /* 0x00006000030075a7 */ /* 0x0022a400080011ff */
[----:B--2---:R-:W-:Y:S05]  /*7e20*/  @!P0 NANOSLEEP.SYNCS 0x989680 ;  /* 0x009896800000895d */ /* 0x004fea0003900000 */
[----:B------:R-:W2:Y:S02]  /*7e30*/  @!P0 SYNCS.PHASECHK.TRANS64 P0, [R3+URZ+0x60], R0 ;  /* 0x00006000030085a7 */ /* 0x000ea400080010ff */
[----:B--2---:R-:W-:Y:S05]  /*7e40*/  @!P0 BRA `(.L_x_85) ;  /* 0xfffffffc00f08947 */ /* 0x004fea000383ffff */
[----:B------:R-:W-:Y:S05]  /*7e50*/  BRA `(.L_x_144) ;  /* 0xffffffcc009c7947 */ /* 0x000fea000383ffff */
.L_x_96:
[----:B--2---:R2:W1:Y:S02]  /*7e60*/  SYNCS.PHASECHK.TRANS64.TRYWAIT P1, [R2+URZ+0x30], R5 ;  /* 0x00003005020075a7 */ /* 0x00446400080211ff */
[----:B-1----:R-:W-:Y:S05]  /*7e70*/  @!P1 NANOSLEEP.SYNCS 0x989680 ;  /* 0x009896800000995d */ /* 0x002fea0003900000 */
[----:B------:R-:W1:Y:S02]  /*7e80*/  @!P1 SYNCS.PHASECHK.TRANS64 P1, [R2+URZ+0x30], R5 ;  /* 0x00003005020095a7 */ /* 0x000e6400080210ff */
[----:B-1----:R-:W-:Y:S05]  /*7e90*/  @!P1 BRA `(.L_x_96) ;  /* 0xfffffffc00f09947 */ /* 0x002fea000383ffff */
[----:B------:R-:W-:Y:S05]  /*7ea0*/  BRA `(.L_x_95) ;  /* 0xffffffdc00107947 */ /* 0x000fea000383ffff */
.L_x_98:
[----:B--2---:R2:W4:Y:S02]  /*7eb0*/  SYNCS.PHASECHK.TRANS64.TRYWAIT P0, [R100+URZ+0x80], R3 ;  /* 0x00008003640075a7 */ /* 0x00452400080011ff */
[----:B----4-:R-:W-:Y:S05]  /*7ec0*/  @!P0 NANOSLEEP.SYNCS 0x989680 ;  /* 0x009896800000895d */ /* 0x010fea0003900000 */
[----:B------:R-:W4:Y:S02]  /*7ed0*/  @!P0 SYNCS.PHASECHK.TRANS64 P0, [R100+URZ+0x80], R3 ;  /* 0x00008003640085a7 */ /* 0x000f2400080010ff */
[----:B----4-:R-:W-:Y:S05]  /*7ee0*/  @!P0 BRA `(.L_x_98) ;  /* 0xfffffffc00f08947 */ /* 0x010fea000383ffff */
[----:B------:R-:W-:Y:S05]  /*7ef0*/  BRA `(.L_x_97) ;  /* 0xffffffdc00607947 */ /* 0x000fea000383ffff */
.L_x_106:
[----:B---3--:R3:W4:Y:S02]  /*7f00*/  SYNCS.PHASECHK.TRANS64.TRYWAIT P0, [R109+URZ+0x30], R4 ;  /* 0x000030046d0075a7 */ /* 0x00872400080011ff */
[----:B----4-:R-:W-:Y:S05]  /*7f10*/  @!P0 NANOSLEEP.SYNCS 0x989680 ;  /* 0x009896800000895d */ /* 0x010fea0003900000 */
[----:B------:R-:W4:Y:S02]  /*7f20*/  @!P0 SYNCS.PHASECHK.TRANS64 P0, [R109+URZ+0x30], R4 ;  /* 0x000030046d0085a7 */ /* 0x000f2400080010ff */
[----:B----4-:R-:W-:Y:S05]  /*7f30*/  @!P0 BRA `(.L_x_106) ;  /* 0xfffffffc00f08947 */ /* 0x010fea000383ffff */
[----:B------:R-:W-:Y:S05]  /*7f40*/  BRA `(.L_x_105) ;  /* 0xffffffe800547947 */ /* 0x000fea000383ffff */
        .weak           $__internal_0_$__cuda_sm10x_tcgen05_guardrail_trap_col_being_dealloced_not_returned_by_alloc
        .type           $__internal_0_$__cuda_sm10x_tcgen05_guardrail_trap_col_being_dealloced_not_returned_by_alloc,@function
        .size           $__internal_0_$__cuda_sm10x_tcgen05_guardrail_trap_col_being_dealloced_not_returned_by_alloc,($__internal_1_$__cuda_sm10x_tcgen05_guardrail_trap_phase_invalid_during_alloc - $__internal_0_$__cuda_sm10x_tcgen05_guardrail_trap_col_being_dealloced_not_returned_by_alloc)
$__internal_0_$__cuda_sm10x_tcgen05_guardrail_trap_col_being_dealloced_not_returned_by_alloc:
[----:B------:R-:W-:Y:S05]  /*7f50*/  BPT.TRAP 0x1 ;  /* 0x000000040000795c */ /* 0x000fea0000300000 */
[----:B------:R-:W-:-:S04]  /*7f60*/  HFMA2 R3, -RZ, RZ, 0, 0 ;  /* 0x00000000ff037431 */ /* 0x000fc800000001ff */
[----:B------:R-:W-:Y:S05]  /*7f70*/  RET.REL.NODEC R2 `(_ZN7cutlass13device_kernelINS_4gemm6kernel13GemmUniversalIN4cute5tupleIJiiiiEEENS1_10collective13CollectiveMmaINS1_35MainloopSm100TmaUmmaWarpSpecializedILi3ELi2ELi4ENS5_IJNS4_1CILi1EEENSA_ILi2EEESB_EEEEENS5_IJNSA_ILi64EEENSA_ILi128EEENSA_ILi32EEEEEENS_12float_e4m3_tENS5_IJlSB_lEEESJ_SK_NS4_8TiledMMAINS4_8MMA_AtomIJNS4_10MMA_TraitsINS4_19SM100_MMA_F8F6F4_SSEJSJ_SJ_fSF_SG_NS4_17integral_constantINS4_4UMMA5MajorELSR_0EEESS_NSP_INSQ_7ScaleInELST_0EEESU_EEEEEENS4_6LayoutINS5_IJSB_SB_SB_EEENS5_IJNSA_ILi0EEESZ_SZ_EEEEENS5_IJNS4_10UnderscoreES12_S12_EEEEENS4_23SM90_TMA_LOAD_MULTICASTENS4_14ComposedLayoutINS4_7SwizzleILi1ELi4ELi3EEENS4_18smem_ptr_flag_bitsILi8EEENSX_INS5_IJNSA_ILi8EEESH_EEENS5_IJSH_SB_EEEEEEEvNS4_8identityENS4_13SM90_TMA_LOADES1F_vS1G_EENS_8epilogue10collective18CollectiveEpilogueINS1J_23Sm100TmaWarpSpecializedILi2ELi2ELi32ELb0ELb0EEEJSI_NS5_IJNSX_ISF_SB_EES1O_EEESJ_SK_SJ_SK_NS1J_6fusion15FusionCallbacksIS1N_NS1Q_17LinearCombinationISJ_fSJ_fLNS_15FloatRoundStyleE2EEESI_S1P_JEEENS4_5SM1004TMEM4LOAD26SM100_TMEM_LOAD_16dp32b32xES1H_NS16_INS17_ILi2ELi4ELi3EEES1A_NSX_INS5_IJS1B_SF_EEENS5_IJSF_SB_EEEEEEENS4_39AutoVectorizingCopyWithAssumedAlignmentILi128EEENS4_14SM90_TMA_STOREES24_S26_S26_EEEvvEEEEvNT_6ParamsE) ;  /* 0xffffff8002207950 */ /* 0x000fea0003c3ffff */
        .weak           $__internal_1_$__cuda_sm10x_tcgen05_guardrail_trap_phase_invalid_during_alloc
        .type           $__internal_1_$__cuda_sm10x_tcgen05_guardrail_trap_phase_invalid_during_alloc,@function
        .size           $__internal_1_$__cuda_sm10x_tcgen05_guardrail_trap_phase_invalid_during_alloc,($__internal_2_$__cuda_sm10x_tcgen05_guardrail_trap_unallocated_columns_being_dealloced - $__internal_1_$__cuda_sm10x_tcgen05_guardrail_trap_phase_invalid_during_alloc)
$__internal_1_$__cuda_sm10x_tcgen05_guardrail_trap_phase_invalid_during_alloc:
[----:B------:R-:W-:Y:S05]  /*7f80*/  BPT.TRAP 0x1 ;  /* 0x000000040000795c */ /* 0x000fea0000300000 */
[----:B------:R-:W-:-:S04]  /*7f90*/  MOV R5, 0x0 ;  /* 0x0000000000057802 */ /* 0x000fc80000000f00 */
[----:B------:R-:W-:Y:S05]  /*7fa0*/  RET.REL.NODEC R4 `(_ZN7cutlass13device_kernelINS_4gemm6kernel13GemmUniversalIN4cute5tupleIJiiiiEEENS1_10collective13CollectiveMmaINS1_35MainloopSm100TmaUmmaWarpSpecializedILi3ELi2ELi4ENS5_IJNS4_1CILi1EEENSA_ILi2EEESB_EEEEENS5_IJNSA_ILi64EEENSA_ILi128EEENSA_ILi32EEEEEENS_12float_e4m3_tENS5_IJlSB_lEEESJ_SK_NS4_8TiledMMAINS4_8MMA_AtomIJNS4_10MMA_TraitsINS4_19SM100_MMA_F8F6F4_SSEJSJ_SJ_fSF_SG_NS4_17integral_constantINS4_4UMMA5MajorELSR_0EEESS_NSP_INSQ_7ScaleInELST_0EEESU_EEEEEENS4_6LayoutINS5_IJSB_SB_SB_EEENS5_IJNSA_ILi0EEESZ_SZ_EEEEENS5_IJNS4_10UnderscoreES12_S12_EEEEENS4_23SM90_TMA_LOAD_MULTICASTENS4_14ComposedLayoutINS4_7SwizzleILi1ELi4ELi3EEENS4_18smem_ptr_flag_bitsILi8EEENSX_INS5_IJNSA_ILi8EEESH_EEENS5_IJSH_SB_EEEEEEEvNS4_8identityENS4_13SM90_TMA_LOADES1F_vS1G_EENS_8epilogue10collective18CollectiveEpilogueINS1J_23Sm100TmaWarpSpecializedILi2ELi2ELi32ELb0ELb0EEEJSI_NS5_IJNSX_ISF_SB_EES1O_EEESJ_SK_SJ_SK_NS1J_6fusion15FusionCallbacksIS1N_NS1Q_17LinearCombinationISJ_fSJ_fLNS_15FloatRoundStyleE2EEESI_S1P_JEEENS4_5SM1004TMEM4LOAD26SM100_TMEM_LOAD_16dp32b32xES1H_NS16_INS17_ILi2ELi4ELi3EEES1A_NSX_INS5_IJS1B_SF_EEENS5_IJSF_SB_EEEEEEENS4_39AutoVectorizingCopyWithAssumedAlignmentILi128EEENS4_14SM90_TMA_STOREES24_S26_S26_EEEvvEEEEvNT_6ParamsE) ;  /* 0xffffff8004147950 */ /* 0x000fea0003c3ffff */
        .weak           $__internal_2_$__cuda_sm10x_tcgen05_guardrail_trap_unallocated_columns_being_dealloced
        .type           $__internal_2_$__cuda_sm10x_tcgen05_guardrail_trap_unallocated_columns_being_dealloced,@function
        .size           $__internal_2_$__cuda_sm10x_tcgen05_guardrail_trap_unallocated_columns_being_dealloced,(.L_x_146 - $__internal_2_$__cuda_sm10x_tcgen05_guardrail_trap_unallocated_columns_being_dealloced)
$__internal_2_$__cuda_sm10x_tcgen05_guardrail_trap_unallocated_columns_being_dealloced:
[----:B------:R-:W-:Y:S05]  /*7fb0*/  BPT.TRAP 0x1 ;  /* 0x000000040000795c */ /* 0x000fea0000300000 */
[----:B------:R-:W-:-:S04]  /*7fc0*/  HFMA2 R3, -RZ, RZ, 0, 0 ;  /* 0x00000000ff037431 */ /* 0x000fc800000001ff */
[----:B------:R-:W-:Y:S05]  /*7fd0*/  RET.REL.NODEC R2 `(_ZN7cutlass13device_kernelINS_4gemm6kernel13GemmUniversalIN4cute5tupleIJiiiiEEENS1_10collective13CollectiveMmaINS1_35MainloopSm100TmaUmmaWarpSpecializedILi3ELi2ELi4ENS5_IJNS4_1CILi1EEENSA_ILi2EEESB_EEEEENS5_IJNSA_ILi64EEENSA_ILi128EEENSA_ILi32EEEEEENS_12float_e4m3_tENS5_IJlSB_lEEESJ_SK_NS4_8TiledMMAINS4_8MMA_AtomIJNS4_10MMA_TraitsINS4_19SM100_MMA_F8F6F4_SSEJSJ_SJ_fSF_SG_NS4_17integral_constantINS4_4UMMA5MajorELSR_0EEESS_NSP_INSQ_7ScaleInELST_0EEESU_EEEEEENS4_6LayoutINS5_IJSB_SB_SB_EEENS5_IJNSA_ILi0EEESZ_SZ_EEEEENS5_IJNS4_10UnderscoreES12_S12_EEEEENS4_23SM90_TMA_LOAD_MULTICASTENS4_14ComposedLayoutINS4_7SwizzleILi1ELi4ELi3EEENS4_18smem_ptr_flag_bitsILi8EEENSX_INS5_IJNSA_ILi8EEESH_EEENS5_IJSH_SB_EEEEEEEvNS4_8identityENS4_13SM90_TMA_LOADES1F_vS1G_EENS_8epilogue10collective18CollectiveEpilogueINS1J_23Sm100TmaWarpSpecializedILi2ELi2ELi32ELb0ELb0EEEJSI_NS5_IJNSX_ISF_SB_EES1O_EEESJ_SK_SJ_SK_NS1J_6fusion15FusionCallbacksIS1N_NS1Q_17LinearCombinationISJ_fSJ_fLNS_15FloatRoundStyleE2EEESI_S1P_JEEENS4_5SM1004TMEM4LOAD26SM100_TMEM_LOAD_16dp32b32xES1H_NS16_INS17_ILi2ELi4ELi3EEES1A_NSX_INS5_IJS1B_SF_EEENS5_IJSF_SB_EEEEEEENS4_39AutoVectorizingCopyWithAssumedAlignmentILi128EEENS4_14SM90_TMA_STOREES24_S26_S26_EEEvvEEEEvNT_6ParamsE) ;  /* 0xffffff8002087950 */ /* 0x000fea0003c3ffff */
.L_x_145:
[----:B------:R-:W-:-:S00]  /*7fe0*/  BRA `(.L_x_145) ;  /* 0xfffffffc00fc7947 */ /* 0x000fc0000383ffff */
[----:B------:R-:W-:-:S00]  /*7ff0*/  NOP ;  /* 0x0000000000007918 */ /* 0x000fc00000000000 */
        /* <DEDUP_REMOVED lines=8> */
.L_x_146:


//--------------------- .nv.global.init           --------------------------
	.section	.nv.global.init,"aw",@progbits
.nv.global.init:
	.type		$str$27,@object
	.size		$str$27,($str$28 - $str$27)
$str$27:
        /*0000*/ 	.byte	0x28, 0x61, 0x64, 0x64, 0x72, 0x65, 0x73, 0x73, 0x20, 0x26, 0x20, 0x6d, 0x61, 0x73, 0x6b, 0x29
        /*0010*/ 	.byte	0x20, 0x3d, 0x3d, 0x20, 0x30, 0x00
	.type		$str$28,@object
	.size		$str$28,($str$26 - $str$28)
$str$28:
        /*0016*/ 	.byte	0x2f, 0x74, 0x6d, 0x70, 0x2f, 0x63, 0x75, 0x74, 0x6c, 0x61, 0x73, 0x73, 0x5f, 0x73, 0x77, 0x65
        /*0026*/ 	.byte	0x65, 0x70, 0x5f, 0x73, 0x72, 0x63, 0x2f, 0x69, 0x6e, 0x63, 0x6c, 0x75, 0x64, 0x65, 0x2f, 0x63
        /*0036*/ 	.byte	0x75, 0x74, 0x65, 0x2f, 0x70, 0x6f, 0x69, 0x6e, 0x74, 0x65, 0x72, 0x5f, 0x66, 0x6c, 0x61, 0x67
        /*0046*/ 	.byte	0x67, 0x65, 0x64, 0x2e, 0x68, 0x70, 0x70, 0x00
	.type		$str$26,@object
	.size		$str$26,($str$25 - $str$26)
$str$26:
        /*004e*/ 	.byte	0x2f, 0x74, 0x6d, 0x70, 0x2f, 0x63, 0x75, 0x74, 0x6c, 0x61, 0x73, 0x73, 0x5f, 0x73, 0x77, 0x65
        /*005e*/ 	.byte	0x65, 0x70, 0x5f, 0x73, 0x72, 0x63, 0x2f, 0x69, 0x6e, 0x63, 0x6c, 0x75, 0x64, 0x65, 0x2f, 0x63
        /*006e*/ 	.byte	0x75, 0x74, 0x65, 0x2f, 0x61, 0x74, 0x6f, 0x6d, 0x2f, 0x63, 0x6f, 0x70, 0x79, 0x5f, 0x74, 0x72
        /*007e*/ 	.byte	0x61, 0x69, 0x74, 0x73, 0x5f, 0x73, 0x6d, 0x31, 0x30, 0x30, 0x2e, 0x68, 0x70, 0x70, 0x00
	.type		$str$25,@object
	.size		$str$25,(__unnamed_1 - $str$25)
$str$25:
        /*008d*/ 	.byte	0x28, 0x28, 0x75, 0x69, 0x6e, 0x74, 0x33, 0x32, 0x5f, 0x74, 0x28, 0x74, 0x68, 0x72, 0x65, 0x61
        /*009d*/ 	.byte	0x64, 0x49, 0x64, 0x78, 0x2e, 0x78, 0x29, 0x20, 0x2f, 0x20, 0x33, 0x32, 0x29, 0x20, 0x25, 0x20
        /*00ad*/ 	.byte	0x34, 0x29, 0x20, 0x3d, 0x3d, 0x20, 0x28, 0x28, 0x28, 0x74, 0x6d, 0x65, 0x6d, 0x5f, 0x61, 0x64
        /*00bd*/ 	.byte	0x64, 0x72, 0x20, 0x3e, 0x3e, 0x20, 0x31, 0x36, 0x29, 0x20, 0x2f, 0x20, 0x33, 0x32, 0x29, 0x20
        /*00cd*/ 	.byte	0x25, 0x20, 0x34, 0x29, 0x00
	.type		__unnamed_1,@object
	.size		__unnamed_1,(__unnamed_2 - __unnamed_1)
__unnamed_1:
        /*00d2*/ 	.byte	0x61, 0x75, 0x74, 0x6f, 0x20, 0x63, 0x75, 0x74, 0x65, 0x3a, 0x3a, 0x61, 0x73, 0x5f, 0x70, 0x6f
        /* <DEDUP_REMOVED lines=24> */
        /*0262*/ 	.byte	0x3c, 0x34, 0x30, 0x39, 0x36, 0x3e, 0x3e, 0x3e, 0x3e, 0x5d, 0x00
	.type		__unnamed_2,@object
	.size		__unnamed_2,(.L_2 - __unnamed_2)
__unnamed_2:
        /* <DEDUP_REMOVED lines=40> */
        /*04ed*/ 	.byte	0x74, 0x65, 0x3a, 0x3a, 0x43, 0x3c, 0x30, 0x3e, 0x3e, 0x3e, 0x3e, 0x5d, 0x00
.L_2:


//--------------------- .nv.shared._ZN7cutlass13device_kernelINS_4gemm6kernel13GemmUniversalIN4cute5tupleIJiiiiEEENS1_10collective13CollectiveMmaINS1_35MainloopSm100TmaUmmaWarpSpecializedILi3ELi2ELi4ENS5_IJNS4_1CILi1EEENSA_ILi2EEESB_EEEEENS5_IJNSA_ILi64EEENSA_ILi128EEENSA_ILi32EEEEEENS_12float_e4m3_tENS5_IJlSB_lEEESJ_SK_NS4_8TiledMMAINS4_8MMA_AtomIJNS4_10MMA_TraitsINS4_19SM100_MMA_F8F6F4_SSEJSJ_SJ_fSF_SG_NS4_17integral_constantINS4_4UMMA5MajorELSR_0EEESS_NSP_INSQ_7ScaleInELST_0EEESU_EEEEEENS4_6LayoutINS5_IJSB_SB_SB_EEENS5_IJNSA_ILi0EEESZ_SZ_EEEEENS5_IJNS4_10UnderscoreES12_S12_EEEEENS4_23SM90_TMA_LOAD_MULTICASTENS4_14ComposedLayoutINS4_7SwizzleILi1ELi4ELi3EEENS4_18smem_ptr_flag_bitsILi8EEENSX_INS5_IJNSA_ILi8EEESH_EEENS5_IJSH_SB_EEEEEEEvNS4_8identityENS4_13SM90_TMA_LOADES1F_vS1G_EENS_8epilogue10collective18CollectiveEpilogueINS1J_23Sm100TmaWarpSpecializedILi2ELi2ELi32ELb0ELb0EEEJSI_NS5_IJNSX_ISF_SB_EES1O_EEESJ_SK_SJ_SK_NS1J_6fusion15FusionCallbacksIS1N_NS1Q_17LinearCombinationISJ_fSJ_fLNS_15FloatRoundStyleE2EEESI_S1P_JEEENS4_5SM1004TMEM4LOAD26SM100_TMEM_LOAD_16dp32b32xES1H_NS16_INS17_ILi2ELi4ELi3EEES1A_NSX_INS5_IJS1B_SF_EEENS5_IJSF_SB_EEEEEEENS4_39AutoVectorizingCopyWithAssumedAlignmentILi128EEENS4_14SM90_TMA_STOREES24_S26_S26_EEEvvEEEEvNT_6ParamsE --------------------------
	.section	.nv.shared._ZN7cutlass13device_kernelINS_4gemm6kernel13GemmUniversalIN4cute5tupleIJiiiiEEENS1_10collective13CollectiveMmaINS1_35MainloopSm100TmaUmmaWarpSpecializedILi3ELi2ELi4ENS5_IJNS4_1CILi1EEENSA_ILi2EEESB_EEEEENS5_IJNSA_ILi64EEENSA_ILi128EEENSA_ILi32EEEEEENS_12float_e4m3_tENS5_IJlSB_lEEESJ_SK_NS4_8TiledMMAINS4_8MMA_AtomIJNS4_10MMA_TraitsINS4_19SM100_MMA_F8F6F4_SSEJSJ_SJ_fSF_SG_NS4_17integral_constantINS4_4UMMA5MajorELSR_0EEESS_NSP_INSQ_7ScaleInELST_0EEESU_EEEEEENS4_6LayoutINS5_IJSB_SB_SB_EEENS5_IJNSA_ILi0EEESZ_SZ_EEEEENS5_IJNS4_10UnderscoreES12_S12_EEEEENS4_23SM90_TMA_LOAD_MULTICASTENS4_14ComposedLayoutINS4_7SwizzleILi1ELi4ELi3EEENS4_18smem_ptr_flag_bitsILi8EEENSX_INS5_IJNSA_ILi8EEESH_EEENS5_IJSH_SB_EEEEEEEvNS4_8identityENS4_13SM90_TMA_LOADES1F_vS1G_EENS_8epilogue10collective18CollectiveEpilogueINS1J_23Sm100TmaWarpSpecializedILi2ELi2ELi32ELb0ELb0EEEJSI_NS5_IJNSX_ISF_SB_EES1O_EEESJ_SK_SJ_SK_NS1J_6fusion15FusionCallbacksIS1N_NS1Q_17LinearCombinationISJ_fSJ_fLNS_15FloatRoundStyleE2EEESI_S1P_JEEENS4_5SM1004TMEM4LOAD26SM100_TMEM_LOAD_16dp32b32xES1H_NS16_INS17_ILi2ELi4ELi3EEES1A_NSX_INS5_IJS1B_SF_EEENS5_IJSF_SB_EEEEEEENS4_39AutoVectorizingCopyWithAssumedAlignmentILi128EEENS4_14SM90_TMA_STOREES24_S26_S26_EEEvvEEEEvNT_6ParamsE,"aw",@nobits
	.sectionflags	@""
	.align	16
	.zero		1024


//--------------------- .nv.shared.reserved.0     --------------------------
	.section	.nv.shared.reserved.0,"aw",@nobits
	.weak		__nv_reservedSMEM_offset_0_alias
	.size		__nv_reservedSMEM_offset_0_alias, 0, 64
	.other		__nv_reservedSMEM_offset_0_alias,@"STO_CUDA_RESERVED_SHARED STV_DEFAULT"
__nv_reservedSMEM_offset_0_alias:
	.zero		0
.nv.shared.reserved.0:
	.zero		64
	.weak		__nv_reservedSMEM_tcgen05_partition
	.type		__nv_reservedSMEM_tcgen05_partition,@object
	.size		__nv_reservedSMEM_tcgen05_partition,(.L_0 - __nv_reservedSMEM_tcgen05_partition)
__nv_reservedSMEM_tcgen05_partition:
	.zero		32
.L_0:


//--------------------- .nv.global                --------------------------
	.section	.nv.global,"aw",@nobits
.nv.global:
	.type		_ZN39_INTERNAL_cac50166_4_k_cu_08333337_75234cute1_E,@object
	.size		_ZN39_INTERNAL_cac50166_4_k_cu_08333337_75234cute1_E,(_ZN39_INTERNAL_cac50166_4_k_cu_08333337_75234cuda3std3__45__cpo6cbeginE - _ZN39_INTERNAL_cac50166_4_k_cu_08333337_75234cute1_E)
_ZN39_INTERNAL_cac50166_4_k_cu_08333337_75234cute1_E:
	.zero		1
	.type		_ZN39_INTERNAL_cac50166_4_k_cu_08333337_75234cuda3std3__45__cpo6cbeginE,@object
	.size		_ZN39_INTERNAL_cac50166_4_k_cu_08333337_75234cuda3std3__45__cpo6cbeginE,(_ZN39_INTERNAL_cac50166_4_k_cu_08333337_75234cuda3std3__48in_placeE - _ZN39_INTERNAL_cac50166_4_k_cu_08333337_75234cuda3std3__45__cpo6cbeginE)
_ZN39_INTERNAL_cac50166_4_k_cu_08333337_75234cuda3std3__45__cpo6cbeginE:
	.zero		1
	.type		_ZN39_INTERNAL_cac50166_4_k_cu_08333337_75234cuda3std3__48in_placeE,@object
	.size		_ZN39_INTERNAL_cac50166_4_k_cu_08333337_75234cuda3std3__48in_placeE,(_ZN39_INTERNAL_cac50166_4_k_cu_08333337_75234cuda3std6ranges3__45__cpo9iter_moveE - _ZN39_INTERNAL_cac50166_4_k_cu_08333337_75234cuda3std3__48in_placeE)
_ZN39_INTERNAL_cac50166_4_k_cu_08333337_75234cuda3std3__48in_placeE:
	.zero		1
	.type		_ZN39_INTERNAL_cac50166_4_k_cu_08333337_75234cuda3std6ranges3__45__cpo9iter_moveE,@object
	.size		_ZN39_INTERNAL_cac50166_4_k_cu_08333337_75234cuda3std6ranges3__45__cpo9iter_moveE,(_ZN39_INTERNAL_cac50166_4_k_cu_08333337_75234cuda3std3__45__cpo5beginE - _ZN39_INTERNAL_cac50166_4_k_cu_08333337_75234cuda3std6ranges3__45__cpo9iter_moveE)
_ZN39_INTERNAL_cac50166_4_k_cu_08333337_75234cuda3std6ranges3__45__cpo9iter_moveE:
	.zero		1
	.type		_ZN39_INTERNAL_cac50166_4_k_cu_08333337_75234cuda3std3__45__cpo5beginE,@object
	.size		_ZN39_INTERNAL_cac50166_4_k_cu_08333337_75234cuda3std3__45__cpo5beginE,(_ZN39_INTERNAL_cac50166_4_k_cu_08333337_75234cuda3std3__441_GLOBAL__N__cac50166_4_k_cu_08333337_75236ignoreE - _ZN39_INTERNAL_cac50166_4_k_cu_08333337_75234cuda3std3__45__cpo5beginE)
_ZN39_INTERNAL_cac50166_4_k_cu_08333337_75234cuda3std3__45__cpo5beginE:
	.zero		1
	.type		_ZN39_INTERNAL_cac50166_4_k_cu_08333337_75234cuda3std3__441_GLOBAL__N__cac50166_4_k_cu_08333337_75236ignoreE,@object
	.size		_ZN39_INTERNAL_cac50166_4_k_cu_08333337_75234cuda3std3__441_GLOBAL__N__cac50166_4_k_cu_08333337_75236ignoreE,(_ZN39_INTERNAL_cac50166_4_k_cu_08333337_75234cute7productE - _ZN39_INTERNAL_cac50166_4_k_cu_08333337_75234cuda3std3__441_GLOBAL__N__cac50166_4_k_cu_08333337_75236ignoreE)
_ZN39_INTERNAL_cac50166_4_k_cu_08333337_75234cuda3std3__441_GLOBAL__N__cac50166_4_k_cu_08333337_75236ignoreE:
	.zero		1
	.type		_ZN39_INTERNAL_cac50166_4_k_cu_08333337_75234cute7productE,@object
	.size		_ZN39_INTERNAL_cac50166_4_k_cu_08333337_75234cute7productE,(_ZN39_INTERNAL_cac50166_4_k_cu_08333337_75234cuda3std3__45__cpo3endE - _ZN39_INTERNAL_cac50166_4_k_cu_08333337_75234cute7productE)
_ZN39_INTERNAL_cac50166_4_k_cu_08333337_75234cute7productE:
	.zero		1
	.type		_ZN39_INTERNAL_cac50166_4_k_cu_08333337_75234cuda3std3__45__cpo3endE,@object
	.size		_ZN39_INTERNAL_cac50166_4_k_cu_08333337_75234cuda3std3__45__cpo3endE,(_ZN39_INTERNAL_cac50166_4_k_cu_08333337_75234cuda3std3__419piecewise_constructE - _ZN39_INTERNAL_cac50166_4_k_cu_08333337_75234cuda3std3__45__cpo3endE)
_ZN39_INTERNAL_cac50166_4_k_cu_08333337_75234cuda3std3__45__cpo3endE:
	.zero		1
	.type		_ZN39_INTERNAL_cac50166_4_k_cu_08333337_75234cuda3std3__419piecewise_constructE,@object
	.size		_ZN39_INTERNAL_cac50166_4_k_cu_08333337_75234cuda3std3__419piecewise_constructE,(_ZN39_INTERNAL_cac50166_4_k_cu_08333337_75234cuda3std3__45__cpo4cendE - _ZN39_INTERNAL_cac50166_4_k_cu_08333337_75234cuda3std3__419piecewise_constructE)
_ZN39_INTERNAL_cac50166_4_k_cu_08333337_75234cuda3std3__419piecewise_constructE:
	.zero		1
	.type		_ZN39_INTERNAL_cac50166_4_k_cu_08333337_75234cuda3std3__45__cpo4cendE,@object
	.size		_ZN39_INTERNAL_cac50166_4_k_cu_08333337_75234cuda3std3__45__cpo4cendE,(_ZN39_INTERNAL_cac50166_4_k_cu_08333337_75234cuda3std6ranges3__45__cpo4swapE - _ZN39_INTERNAL_cac50166_4_k_cu_08333337_75234cuda3std3__45__cpo4cendE)
_ZN39_INTERNAL_cac50166_4_k_cu_08333337_75234cuda3std3__45__cpo4cendE:
	.zero		1
	.type		_ZN39_INTERNAL_cac50166_4_k_cu_08333337_75234cuda3std6ranges3__45__cpo4swapE,@object
	.size		_ZN39_INTERNAL_cac50166_4_k_cu_08333337_75234cuda3std6ranges3__45__cpo4swapE,(.L_10 - _ZN39_INTERNAL_cac50166_4_k_cu_08333337_75234cuda3std6ranges3__45__cpo4swapE)
_ZN39_INTERNAL_cac50166_4_k_cu_08333337_75234cuda3std6ranges3__45__cpo4swapE:
	.zero		1
.L_10:


//--------------------- .nv.constant0._ZN7cutlass13device_kernelINS_4gemm6kernel13GemmUniversalIN4cute5tupleIJiiiiEEENS1_10collective13CollectiveMmaINS1_35MainloopSm100TmaUmmaWarpSpecializedILi3ELi2ELi4ENS5_IJNS4_1CILi1EEENSA_ILi2EEESB_EEEEENS5_IJNSA_ILi64EEENSA_ILi128EEENSA_ILi32EEEEEENS_12float_e4m3_tENS5_IJlSB_lEEESJ_SK_NS4_8TiledMMAINS4_8MMA_AtomIJNS4_10MMA_TraitsINS4_19SM100_MMA_F8F6F4_SSEJSJ_SJ_fSF_SG_NS4_17integral_constantINS4_4UMMA5MajorELSR_0EEESS_NSP_INSQ_7ScaleInELST_0EEESU_EEEEEENS4_6LayoutINS5_IJSB_SB_SB_EEENS5_IJNSA_ILi0EEESZ_SZ_EEEEENS5_IJNS4_10UnderscoreES12_S12_EEEEENS4_23SM90_TMA_LOAD_MULTICASTENS4_14ComposedLayoutINS4_7SwizzleILi1ELi4ELi3EEENS4_18smem_ptr_flag_bitsILi8EEENSX_INS5_IJNSA_ILi8EEESH_EEENS5_IJSH_SB_EEEEEEEvNS4_8identityENS4_13SM90_TMA_LOADES1F_vS1G_EENS_8epilogue10collective18CollectiveEpilogueINS1J_23Sm100TmaWarpSpecializedILi2ELi2ELi32ELb0ELb0EEEJSI_NS5_IJNSX_ISF_SB_EES1O_EEESJ_SK_SJ_SK_NS1J_6fusion15FusionCallbacksIS1N_NS1Q_17LinearCombinationISJ_fSJ_fLNS_15FloatRoundStyleE2EEESI_S1P_JEEENS4_5SM1004TMEM4LOAD26SM100_TMEM_LOAD_16dp32b32xES1H_NS16_INS17_ILi2ELi4ELi3EEES1A_NSX_INS5_IJS1B_SF_EEENS5_IJSF_SB_EEEEEEENS4_39AutoVectorizingCopyWithAssumedAlignmentILi128EEENS4_14SM90_TMA_STOREES24_S26_S26_EEEvvEEEEvNT_6ParamsE --------------------------
	.section	.nv.constant0._ZN7cutlass13device_kernelINS_4gemm6kernel13GemmUniversalIN4cute5tupleIJiiiiEEENS1_10collective13CollectiveMmaINS1_35MainloopSm100TmaUmmaWarpSpecializedILi3ELi2ELi4ENS5_IJNS4_1CILi1EEENSA_ILi2EEESB_EEEEENS5_IJNSA_ILi64EEENSA_ILi128EEENSA_ILi32EEEEEENS_12float_e4m3_tENS5_IJlSB_lEEESJ_SK_NS4_8TiledMMAINS4_8MMA_AtomIJNS4_10MMA_TraitsINS4_19SM100_MMA_F8F6F4_SSEJSJ_SJ_fSF_SG_NS4_17integral_constantINS4_4UMMA5MajorELSR_0EEESS_NSP_INSQ_7ScaleInELST_0EEESU_EEEEEENS4_6LayoutINS5_IJSB_SB_SB_EEENS5_IJNSA_ILi0EEESZ_SZ_EEEEENS5_IJNS4_10UnderscoreES12_S12_EEEEENS4_23SM90_TMA_LOAD_MULTICASTENS4_14ComposedLayoutINS4_7SwizzleILi1ELi4ELi3EEENS4_18smem_ptr_flag_bitsILi8EEENSX_INS5_IJNSA_ILi8EEESH_EEENS5_IJSH_SB_EEEEEEEvNS4_8identityENS4_13SM90_TMA_LOADES1F_vS1G_EENS_8epilogue10collective18CollectiveEpilogueINS1J_23Sm100TmaWarpSpecializedILi2ELi2ELi32ELb0ELb0EEEJSI_NS5_IJNSX_ISF_SB_EES1O_EEESJ_SK_SJ_SK_NS1J_6fusion15FusionCallbacksIS1N_NS1Q_17LinearCombinationISJ_fSJ_fLNS_15FloatRoundStyleE2EEESI_S1P_JEEENS4_5SM1004TMEM4LOAD26SM100_TMEM_LOAD_16dp32b32xES1H_NS16_INS17_ILi2ELi4ELi3EEES1A_NSX_INS5_IJS1B_SF_EEENS5_IJSF_SB_EEEEEEENS4_39AutoVectorizingCopyWithAssumedAlignmentILi128EEENS4_14SM90_TMA_STOREES24_S26_S26_EEEvvEEEEvNT_6ParamsE,"a",@progbits
	.sectionflags	@""
	.align	4
.nv.constant0._ZN7cutlass13device_kernelINS_4gemm6kernel13GemmUniversalIN4cute5tupleIJiiiiEEENS1_10collective13CollectiveMmaINS1_35MainloopSm100TmaUmmaWarpSpecializedILi3ELi2ELi4ENS5_IJNS4_1CILi1EEENSA_ILi2EEESB_EEEEENS5_IJNSA_ILi64EEENSA_ILi128EEENSA_ILi32EEEEEENS_12float_e4m3_tENS5_IJlSB_lEEESJ_SK_NS4_8TiledMMAINS4_8MMA_AtomIJNS4_10MMA_TraitsINS4_19SM100_MMA_F8F6F4_SSEJSJ_SJ_fSF_SG_NS4_17integral_constantINS4_4UMMA5MajorELSR_0EEESS_NSP_INSQ_7ScaleInELST_0EEESU_EEEEEENS4_6LayoutINS5_IJSB_SB_SB_EEENS5_IJNSA_ILi0EEESZ_SZ_EEEEENS5_IJNS4_10UnderscoreES12_S12_EEEEENS4_23SM90_TMA_LOAD_MULTICASTENS4_14ComposedLayoutINS4_7SwizzleILi1ELi4ELi3EEENS4_18smem_ptr_flag_bitsILi8EEENSX_INS5_IJNSA_ILi8EEESH_EEENS5_IJSH_SB_EEEEEEEvNS4_8identityENS4_13SM90_TMA_LOADES1F_vS1G_EENS_8epilogue10collective18CollectiveEpilogueINS1J_23Sm100TmaWarpSpecializedILi2ELi2ELi32ELb0ELb0EEEJSI_NS5_IJNSX_ISF_SB_EES1O_EEESJ_SK_SJ_SK_NS1J_6fusion15FusionCallbacksIS1N_NS1Q_17LinearCombinationISJ_fSJ_fLNS_15FloatRoundStyleE2EEESI_S1P_JEEENS4_5SM1004TMEM4LOAD26SM100_TMEM_LOAD_16dp32b32xES1H_NS16_INS17_ILi2ELi4ELi3EEES1A_NSX_INS5_IJS1B_SF_EEENS5_IJSF_SB_EEEEEEENS4_39AutoVectorizingCopyWithAssumedAlignmentILi128EEENS4_14SM90_TMA_STOREES24_S26_S26_EEEvvEEEEvNT_6ParamsE:
	.zero		2944


//--------------------- SYMBOLS --------------------------

	.type		.nv.reservedSmem.offset0,@object
	.size		.nv.reservedSmem.offset0,0x4
	.type		.nv.reservedSmem.cap,@object
	.size		.nv.reservedSmem.cap,0x4
	.type		__assertfail,@function
